//
// Generated by NVIDIA NVVM Compiler
//
// Compiler Build ID: CL-36424714
// Cuda compilation tools, release 13.0, V13.0.88
// Based on NVVM 20.0.0
//

.version 9.0
.target sm_100
.address_size 64

	// .globl	_Z28matrix_mul_shared_mem_kernelPKfS0_Pfiii
// _ZZ28matrix_mul_shared_mem_kernelPKfS0_PfiiiE9tile_base has been demoted
// _ZZ28matrix_mul_shared_mem_kernelPKfS0_PfiiiE10tile_query has been demoted
.extern .shared .align 16 .b8 shared_mem[];

.visible .entry _Z28matrix_mul_shared_mem_kernelPKfS0_Pfiii(
	.param .u64 .ptr .align 1 _Z28matrix_mul_shared_mem_kernelPKfS0_Pfiii_param_0,
	.param .u64 .ptr .align 1 _Z28matrix_mul_shared_mem_kernelPKfS0_Pfiii_param_1,
	.param .u64 .ptr .align 1 _Z28matrix_mul_shared_mem_kernelPKfS0_Pfiii_param_2,
	.param .u32 _Z28matrix_mul_shared_mem_kernelPKfS0_Pfiii_param_3,
	.param .u32 _Z28matrix_mul_shared_mem_kernelPKfS0_Pfiii_param_4,
	.param .u32 _Z28matrix_mul_shared_mem_kernelPKfS0_Pfiii_param_5
)
{
	.reg .pred 	%p<26>;
	.reg .b32 	%r<57>;
	.reg .b32 	%f<181>;
	.reg .b64 	%rd<18>;
	// demoted variable
	.shared .align 4 .b8 _ZZ28matrix_mul_shared_mem_kernelPKfS0_PfiiiE9tile_base[1024];
	// demoted variable
	.shared .align 4 .b8 _ZZ28matrix_mul_shared_mem_kernelPKfS0_PfiiiE10tile_query[1024];
	ld.param.u64 	%rd6, [_Z28matrix_mul_shared_mem_kernelPKfS0_Pfiii_param_0];
	ld.param.u64 	%rd7, [_Z28matrix_mul_shared_mem_kernelPKfS0_Pfiii_param_1];
	ld.param.u32 	%r29, [_Z28matrix_mul_shared_mem_kernelPKfS0_Pfiii_param_3];
	ld.param.u32 	%r30, [_Z28matrix_mul_shared_mem_kernelPKfS0_Pfiii_param_4];
	ld.param.u32 	%r31, [_Z28matrix_mul_shared_mem_kernelPKfS0_Pfiii_param_5];
	cvta.to.global.u64 	%rd1, %rd7;
	cvta.to.global.u64 	%rd2, %rd6;
	mov.u32 	%r1, %tid.x;
	mov.u32 	%r2, %tid.y;
	mov.u32 	%r32, %ctaid.y;
	mov.u32 	%r33, %ntid.y;
	mad.lo.s32 	%r3, %r32, %r33, %r2;
	mov.u32 	%r34, %ctaid.x;
	mov.u32 	%r35, %ntid.x;
	mad.lo.s32 	%r4, %r34, %r35, %r1;
	setp.lt.s32 	%p1, %r31, 1;
	mov.f32 	%f180, 0f00000000;
	@%p1 bra 	$L__BB0_19;
	add.s32 	%r5, %r31, 15;
	shl.b32 	%r37, %r2, 6;
	mov.u32 	%r38, _ZZ28matrix_mul_shared_mem_kernelPKfS0_PfiiiE9tile_base;
	add.s32 	%r6, %r38, %r37;
	shl.b32 	%r39, %r1, 2;
	add.s32 	%r7, %r6, %r39;
	mul.lo.s32 	%r8, %r31, %r3;
	mov.u32 	%r40, _ZZ28matrix_mul_shared_mem_kernelPKfS0_PfiiiE10tile_query;
	add.s32 	%r11, %r40, %r39;
	add.s32 	%r9, %r11, %r37;
	mul.lo.s32 	%r10, %r31, %r4;
	setp.lt.u32 	%p2, %r31, 17;
	mov.f32 	%f180, 0f00000000;
	mov.b32 	%r56, 0;
	@%p2 bra 	$L__BB0_13;
	shr.u32 	%r41, %r5, 4;
	and.b32  	%r42, %r41, 134217726;
	neg.s32 	%r55, %r42;
	add.s32 	%r54, %r2, %r10;
	add.s32 	%r52, %r1, %r8;
	mov.f32 	%f180, 0f00000000;
	mov.u32 	%r51, %r1;
	mov.u32 	%r53, %r2;
$L__BB0_3:
	setp.ge.s32 	%p3, %r3, %r29;
	setp.ge.s32 	%p4, %r51, %r31;
	mul.wide.s32 	%rd8, %r52, 4;
	add.s64 	%rd3, %rd2, %rd8;
	mov.f32 	%f172, 0f00000000;
	or.pred  	%p5, %p3, %p4;
	@%p5 bra 	$L__BB0_5;
	ld.global.f32 	%f172, [%rd3];
$L__BB0_5:
	setp.ge.s32 	%p6, %r4, %r30;
	st.shared.f32 	[%r7], %f172;
	setp.ge.s32 	%p7, %r53, %r31;
	mul.wide.s32 	%rd9, %r54, 4;
	add.s64 	%rd4, %rd1, %rd9;
	mov.f32 	%f173, 0f00000000;
	or.pred  	%p8, %p6, %p7;
	@%p8 bra 	$L__BB0_7;
	ld.global.f32 	%f173, [%rd4];
$L__BB0_7:
	st.shared.f32 	[%r9], %f173;
	bar.sync 	0;
	ld.shared.f32 	%f27, [%r6];
	ld.shared.f32 	%f28, [%r11];
	fma.rn.f32 	%f29, %f27, %f28, %f180;
	ld.shared.f32 	%f30, [%r6+4];
	ld.shared.f32 	%f31, [%r11+64];
	fma.rn.f32 	%f32, %f30, %f31, %f29;
	ld.shared.f32 	%f33, [%r6+8];
	ld.shared.f32 	%f34, [%r11+128];
	fma.rn.f32 	%f35, %f33, %f34, %f32;
	ld.shared.f32 	%f36, [%r6+12];
	ld.shared.f32 	%f37, [%r11+192];
	fma.rn.f32 	%f38, %f36, %f37, %f35;
	ld.shared.f32 	%f39, [%r6+16];
	ld.shared.f32 	%f40, [%r11+256];
	fma.rn.f32 	%f41, %f39, %f40, %f38;
	ld.shared.f32 	%f42, [%r6+20];
	ld.shared.f32 	%f43, [%r11+320];
	fma.rn.f32 	%f44, %f42, %f43, %f41;
	ld.shared.f32 	%f45, [%r6+24];
	ld.shared.f32 	%f46, [%r11+384];
	fma.rn.f32 	%f47, %f45, %f46, %f44;
	ld.shared.f32 	%f48, [%r6+28];
	ld.shared.f32 	%f49, [%r11+448];
	fma.rn.f32 	%f50, %f48, %f49, %f47;
	ld.shared.f32 	%f51, [%r6+32];
	ld.shared.f32 	%f52, [%r11+512];
	fma.rn.f32 	%f53, %f51, %f52, %f50;
	ld.shared.f32 	%f54, [%r6+36];
	ld.shared.f32 	%f55, [%r11+576];
	fma.rn.f32 	%f56, %f54, %f55, %f53;
	ld.shared.f32 	%f57, [%r6+40];
	ld.shared.f32 	%f58, [%r11+640];
	fma.rn.f32 	%f59, %f57, %f58, %f56;
	ld.shared.f32 	%f60, [%r6+44];
	ld.shared.f32 	%f61, [%r11+704];
	fma.rn.f32 	%f62, %f60, %f61, %f59;
	ld.shared.f32 	%f63, [%r6+48];
	ld.shared.f32 	%f64, [%r11+768];
	fma.rn.f32 	%f65, %f63, %f64, %f62;
	ld.shared.f32 	%f66, [%r6+52];
	ld.shared.f32 	%f67, [%r11+832];
	fma.rn.f32 	%f68, %f66, %f67, %f65;
	ld.shared.f32 	%f69, [%r6+56];
	ld.shared.f32 	%f70, [%r11+896];
	fma.rn.f32 	%f71, %f69, %f70, %f68;
	ld.shared.f32 	%f72, [%r6+60];
	ld.shared.f32 	%f73, [%r11+960];
	fma.rn.f32 	%f6, %f72, %f73, %f71;
	bar.sync 	0;
	add.s32 	%r43, %r51, 16;
	setp.ge.s32 	%p10, %r43, %r31;
	mov.f32 	%f174, 0f00000000;
	or.pred  	%p11, %p3, %p10;
	@%p11 bra 	$L__BB0_9;
	ld.global.f32 	%f174, [%rd3+64];
$L__BB0_9:
	st.shared.f32 	[%r7], %f174;
	add.s32 	%r44, %r53, 16;
	setp.ge.s32 	%p13, %r44, %r31;
	mov.f32 	%f175, 0f00000000;
	or.pred  	%p14, %p6, %p13;
	@%p14 bra 	$L__BB0_11;
	ld.global.f32 	%f175, [%rd4+64];
$L__BB0_11:
	st.shared.f32 	[%r9], %f175;
	bar.sync 	0;
	ld.shared.f32 	%f75, [%r6];
	ld.shared.f32 	%f76, [%r11];
	fma.rn.f32 	%f77, %f75, %f76, %f6;
	ld.shared.f32 	%f78, [%r6+4];
	ld.shared.f32 	%f79, [%r11+64];
	fma.rn.f32 	%f80, %f78, %f79, %f77;
	ld.shared.f32 	%f81, [%r6+8];
	ld.shared.f32 	%f82, [%r11+128];
	fma.rn.f32 	%f83, %f81, %f82, %f80;
	ld.shared.f32 	%f84, [%r6+12];
	ld.shared.f32 	%f85, [%r11+192];
	fma.rn.f32 	%f86, %f84, %f85, %f83;
	ld.shared.f32 	%f87, [%r6+16];
	ld.shared.f32 	%f88, [%r11+256];
	fma.rn.f32 	%f89, %f87, %f88, %f86;
	ld.shared.f32 	%f90, [%r6+20];
	ld.shared.f32 	%f91, [%r11+320];
	fma.rn.f32 	%f92, %f90, %f91, %f89;
	ld.shared.f32 	%f93, [%r6+24];
	ld.shared.f32 	%f94, [%r11+384];
	fma.rn.f32 	%f95, %f93, %f94, %f92;
	ld.shared.f32 	%f96, [%r6+28];
	ld.shared.f32 	%f97, [%r11+448];
	fma.rn.f32 	%f98, %f96, %f97, %f95;
	ld.shared.f32 	%f99, [%r6+32];
	ld.shared.f32 	%f100, [%r11+512];
	fma.rn.f32 	%f101, %f99, %f100, %f98;
	ld.shared.f32 	%f102, [%r6+36];
	ld.shared.f32 	%f103, [%r11+576];
	fma.rn.f32 	%f104, %f102, %f103, %f101;
	ld.shared.f32 	%f105, [%r6+40];
	ld.shared.f32 	%f106, [%r11+640];
	fma.rn.f32 	%f107, %f105, %f106, %f104;
	ld.shared.f32 	%f108, [%r6+44];
	ld.shared.f32 	%f109, [%r11+704];
	fma.rn.f32 	%f110, %f108, %f109, %f107;
	ld.shared.f32 	%f111, [%r6+48];
	ld.shared.f32 	%f112, [%r11+768];
	fma.rn.f32 	%f113, %f111, %f112, %f110;
	ld.shared.f32 	%f114, [%r6+52];
	ld.shared.f32 	%f115, [%r11+832];
	fma.rn.f32 	%f116, %f114, %f115, %f113;
	ld.shared.f32 	%f117, [%r6+56];
	ld.shared.f32 	%f118, [%r11+896];
	fma.rn.f32 	%f119, %f117, %f118, %f116;
	ld.shared.f32 	%f120, [%r6+60];
	ld.shared.f32 	%f121, [%r11+960];
	fma.rn.f32 	%f180, %f120, %f121, %f119;
	bar.sync 	0;
	add.s32 	%r55, %r55, 2;
	add.s32 	%r54, %r54, 32;
	add.s32 	%r53, %r53, 32;
	add.s32 	%r52, %r52, 32;
	add.s32 	%r51, %r51, 32;
	setp.ne.s32 	%p15, %r55, 0;
	@%p15 bra 	$L__BB0_3;
	and.b32  	%r56, %r5, 2147483616;
$L__BB0_13:
	and.b32  	%r45, %r5, 16;
	setp.eq.s32 	%p16, %r45, 0;
	@%p16 bra 	$L__BB0_19;
	setp.ge.s32 	%p17, %r3, %r29;
	add.s32 	%r46, %r56, %r1;
	setp.ge.s32 	%p18, %r46, %r31;
	mov.f32 	%f178, 0f00000000;
	or.pred  	%p19, %p17, %p18;
	@%p19 bra 	$L__BB0_16;
	add.s32 	%r47, %r46, %r8;
	mul.wide.s32 	%rd10, %r47, 4;
	add.s64 	%rd11, %rd2, %rd10;
	ld.global.f32 	%f178, [%rd11];
$L__BB0_16:
	setp.ge.s32 	%p20, %r4, %r30;
	st.shared.f32 	[%r7], %f178;
	add.s32 	%r48, %r56, %r2;
	setp.ge.s32 	%p21, %r48, %r31;
	mov.f32 	%f179, 0f00000000;
	or.pred  	%p22, %p20, %p21;
	@%p22 bra 	$L__BB0_18;
	add.s32 	%r49, %r48, %r10;
	mul.wide.s32 	%rd12, %r49, 4;
	add.s64 	%rd13, %rd1, %rd12;
	ld.global.f32 	%f179, [%rd13];
$L__BB0_18:
	st.shared.f32 	[%r9], %f179;
	bar.sync 	0;
	ld.shared.f32 	%f124, [%r6];
	ld.shared.f32 	%f125, [%r11];
	fma.rn.f32 	%f126, %f124, %f125, %f180;
	ld.shared.f32 	%f127, [%r6+4];
	ld.shared.f32 	%f128, [%r11+64];
	fma.rn.f32 	%f129, %f127, %f128, %f126;
	ld.shared.f32 	%f130, [%r6+8];
	ld.shared.f32 	%f131, [%r11+128];
	fma.rn.f32 	%f132, %f130, %f131, %f129;
	ld.shared.f32 	%f133, [%r6+12];
	ld.shared.f32 	%f134, [%r11+192];
	fma.rn.f32 	%f135, %f133, %f134, %f132;
	ld.shared.f32 	%f136, [%r6+16];
	ld.shared.f32 	%f137, [%r11+256];
	fma.rn.f32 	%f138, %f136, %f137, %f135;
	ld.shared.f32 	%f139, [%r6+20];
	ld.shared.f32 	%f140, [%r11+320];
	fma.rn.f32 	%f141, %f139, %f140, %f138;
	ld.shared.f32 	%f142, [%r6+24];
	ld.shared.f32 	%f143, [%r11+384];
	fma.rn.f32 	%f144, %f142, %f143, %f141;
	ld.shared.f32 	%f145, [%r6+28];
	ld.shared.f32 	%f146, [%r11+448];
	fma.rn.f32 	%f147, %f145, %f146, %f144;
	ld.shared.f32 	%f148, [%r6+32];
	ld.shared.f32 	%f149, [%r11+512];
	fma.rn.f32 	%f150, %f148, %f149, %f147;
	ld.shared.f32 	%f151, [%r6+36];
	ld.shared.f32 	%f152, [%r11+576];
	fma.rn.f32 	%f153, %f151, %f152, %f150;
	ld.shared.f32 	%f154, [%r6+40];
	ld.shared.f32 	%f155, [%r11+640];
	fma.rn.f32 	%f156, %f154, %f155, %f153;
	ld.shared.f32 	%f157, [%r6+44];
	ld.shared.f32 	%f158, [%r11+704];
	fma.rn.f32 	%f159, %f157, %f158, %f156;
	ld.shared.f32 	%f160, [%r6+48];
	ld.shared.f32 	%f161, [%r11+768];
	fma.rn.f32 	%f162, %f160, %f161, %f159;
	ld.shared.f32 	%f163, [%r6+52];
	ld.shared.f32 	%f164, [%r11+832];
	fma.rn.f32 	%f165, %f163, %f164, %f162;
	ld.shared.f32 	%f166, [%r6+56];
	ld.shared.f32 	%f167, [%r11+896];
	fma.rn.f32 	%f168, %f166, %f167, %f165;
	ld.shared.f32 	%f169, [%r6+60];
	ld.shared.f32 	%f170, [%r11+960];
	fma.rn.f32 	%f180, %f169, %f170, %f168;
	bar.sync 	0;
$L__BB0_19:
	setp.ge.s32 	%p23, %r3, %r29;
	setp.ge.s32 	%p24, %r4, %r30;
	or.pred  	%p25, %p23, %p24;
	@%p25 bra 	$L__BB0_21;
	ld.param.u64 	%rd17, [_Z28matrix_mul_shared_mem_kernelPKfS0_Pfiii_param_2];
	mad.lo.s32 	%r50, %r30, %r3, %r4;
	cvta.to.global.u64 	%rd14, %rd17;
	mul.wide.s32 	%rd15, %r50, 4;
	add.s64 	%rd16, %rd14, %rd15;
	st.global.f32 	[%rd16], %f180;
$L__BB0_21:
	ret;

}
	// .globl	_Z24find_topk_kernel_correctPKfP15GpuSearchResultiii
.visible .entry _Z24find_topk_kernel_correctPKfP15GpuSearchResultiii(
	.param .u64 .ptr .align 1 _Z24find_topk_kernel_correctPKfP15GpuSearchResultiii_param_0,
	.param .u64 .ptr .align 1 _Z24find_topk_kernel_correctPKfP15GpuSearchResultiii_param_1,
	.param .u32 _Z24find_topk_kernel_correctPKfP15GpuSearchResultiii_param_2,
	.param .u32 _Z24find_topk_kernel_correctPKfP15GpuSearchResultiii_param_3,
	.param .u32 _Z24find_topk_kernel_correctPKfP15GpuSearchResultiii_param_4
)
{
	.local .align 8 .b8 	__local_depot1[80];
	.reg .b64 	%SP;
	.reg .b64 	%SPL;
	.reg .pred 	%p<98>;
	.reg .b32 	%r<346>;
	.reg .b32 	%f<174>;
	.reg .b64 	%rd<50>;

	mov.u64 	%SPL, __local_depot1;
	ld.param.u64 	%rd6, [_Z24find_topk_kernel_correctPKfP15GpuSearchResultiii_param_0];
	ld.param.u64 	%rd5, [_Z24find_topk_kernel_correctPKfP15GpuSearchResultiii_param_1];
	ld.param.u32 	%r110, [_Z24find_topk_kernel_correctPKfP15GpuSearchResultiii_param_2];
	ld.param.u32 	%r111, [_Z24find_topk_kernel_correctPKfP15GpuSearchResultiii_param_3];
	ld.param.u32 	%r112, [_Z24find_topk_kernel_correctPKfP15GpuSearchResultiii_param_4];
	cvta.to.global.u64 	%rd1, %rd6;
	add.u64 	%rd2, %SPL, 0;
	add.u64 	%rd3, %SPL, 40;
	mov.u32 	%r1, %ctaid.x;
	setp.ge.s32 	%p1, %r1, %r111;
	@%p1 bra 	$L__BB1_76;
	setp.lt.s32 	%p2, %r112, 1;
	@%p2 bra 	$L__BB1_14;
	and.b32  	%r2, %r112, 15;
	setp.lt.u32 	%p3, %r112, 16;
	mov.b32 	%r306, 0;
	@%p3 bra 	$L__BB1_5;
	and.b32  	%r306, %r112, 2147483632;
	mov.b32 	%r304, 0;
$L__BB1_4:
	.pragma "nounroll";
	mul.wide.u32 	%rd9, %r304, 4;
	add.s64 	%rd10, %rd2, %rd9;
	add.s64 	%rd11, %rd3, %rd9;
	mov.f32 	%f37, 0fFF7FFFFF;
	st.local.v2.f32 	[%rd10], {%f37, %f37};
	mov.b32 	%r115, -1;
	st.local.v2.u32 	[%rd11], {%r115, %r115};
	st.local.v2.f32 	[%rd10+8], {%f37, %f37};
	st.local.v2.u32 	[%rd11+8], {%r115, %r115};
	st.local.v2.f32 	[%rd10+16], {%f37, %f37};
	st.local.v2.u32 	[%rd11+16], {%r115, %r115};
	st.local.v2.f32 	[%rd10+24], {%f37, %f37};
	st.local.v2.u32 	[%rd11+24], {%r115, %r115};
	st.local.v2.f32 	[%rd10+32], {%f37, %f37};
	st.local.v2.u32 	[%rd11+32], {%r115, %r115};
	st.local.v2.f32 	[%rd10+40], {%f37, %f37};
	st.local.v2.u32 	[%rd11+40], {%r115, %r115};
	st.local.v2.f32 	[%rd10+48], {%f37, %f37};
	st.local.v2.u32 	[%rd11+48], {%r115, %r115};
	st.local.v2.f32 	[%rd10+56], {%f37, %f37};
	st.local.v2.u32 	[%rd11+56], {%r115, %r115};
	add.s32 	%r304, %r304, 16;
	setp.ne.s32 	%p4, %r304, %r306;
	@%p4 bra 	$L__BB1_4;
$L__BB1_5:
	setp.eq.s32 	%p5, %r2, 0;
	@%p5 bra 	$L__BB1_14;
	and.b32  	%r7, %r112, 7;
	setp.lt.u32 	%p6, %r2, 8;
	@%p6 bra 	$L__BB1_8;
	mul.wide.u32 	%rd12, %r306, 4;
	add.s64 	%rd13, %rd2, %rd12;
	mov.b32 	%r116, -8388609;
	st.local.u32 	[%rd13], %r116;
	add.s64 	%rd14, %rd3, %rd12;
	mov.b32 	%r117, -1;
	st.local.u32 	[%rd14], %r117;
	st.local.u32 	[%rd13+4], %r116;
	st.local.u32 	[%rd14+4], %r117;
	st.local.u32 	[%rd13+8], %r116;
	st.local.u32 	[%rd14+8], %r117;
	st.local.u32 	[%rd13+12], %r116;
	st.local.u32 	[%rd14+12], %r117;
	st.local.u32 	[%rd13+16], %r116;
	st.local.u32 	[%rd14+16], %r117;
	st.local.u32 	[%rd13+20], %r116;
	st.local.u32 	[%rd14+20], %r117;
	st.local.u32 	[%rd13+24], %r116;
	st.local.u32 	[%rd14+24], %r117;
	st.local.u32 	[%rd13+28], %r116;
	st.local.u32 	[%rd14+28], %r117;
	add.s32 	%r306, %r306, 8;
$L__BB1_8:
	setp.eq.s32 	%p7, %r7, 0;
	@%p7 bra 	$L__BB1_14;
	and.b32  	%r10, %r112, 3;
	setp.lt.u32 	%p8, %r7, 4;
	@%p8 bra 	$L__BB1_11;
	mul.wide.u32 	%rd15, %r306, 4;
	add.s64 	%rd16, %rd2, %rd15;
	mov.b32 	%r118, -8388609;
	st.local.u32 	[%rd16], %r118;
	add.s64 	%rd17, %rd3, %rd15;
	mov.b32 	%r119, -1;
	st.local.u32 	[%rd17], %r119;
	st.local.u32 	[%rd16+4], %r118;
	st.local.u32 	[%rd17+4], %r119;
	st.local.u32 	[%rd16+8], %r118;
	st.local.u32 	[%rd17+8], %r119;
	st.local.u32 	[%rd16+12], %r118;
	st.local.u32 	[%rd17+12], %r119;
	add.s32 	%r306, %r306, 4;
$L__BB1_11:
	setp.eq.s32 	%p9, %r10, 0;
	@%p9 bra 	$L__BB1_14;
	mov.b32 	%r309, 0;
$L__BB1_13:
	.pragma "nounroll";
	mul.wide.u32 	%rd18, %r306, 4;
	add.s64 	%rd19, %rd2, %rd18;
	mov.b32 	%r121, -8388609;
	st.local.u32 	[%rd19], %r121;
	add.s64 	%rd20, %rd3, %rd18;
	mov.b32 	%r122, -1;
	st.local.u32 	[%rd20], %r122;
	add.s32 	%r306, %r306, 1;
	add.s32 	%r309, %r309, 1;
	setp.ne.s32 	%p10, %r309, %r10;
	@%p10 bra 	$L__BB1_13;
$L__BB1_14:
	mov.u32 	%r17, %tid.x;
	setp.ge.s32 	%p11, %r17, %r110;
	@%p11 bra 	$L__BB1_37;
	setp.gt.s32 	%p12, %r112, 1;
	mov.u32 	%r18, %ntid.x;
	@%p12 bra 	$L__BB1_19;
	ld.local.f32 	%f164, [%rd2];
	ld.local.u32 	%r323, [%rd3];
	mov.f32 	%f165, %f164;
	mov.u32 	%r324, %r17;
$L__BB1_17:
	mad.lo.s32 	%r123, %r324, %r111, %r1;
	mul.wide.s32 	%rd21, %r123, 4;
	add.s64 	%rd22, %rd1, %rd21;
	ld.global.f32 	%f38, [%rd22];
	setp.gt.f32 	%p13, %f38, %f165;
	selp.b32 	%r323, %r324, %r323, %p13;
	selp.f32 	%f164, %f38, %f164, %p13;
	selp.f32 	%f165, %f38, %f165, %p13;
	add.s32 	%r324, %r324, %r18;
	setp.lt.s32 	%p14, %r324, %r110;
	@%p14 bra 	$L__BB1_17;
	st.local.f32 	[%rd2], %f164;
	st.local.u32 	[%rd3], %r323;
	bra.uni 	$L__BB1_37;
$L__BB1_19:
	add.s32 	%r124, %r112, -1;
	add.s32 	%r20, %r112, -2;
	add.s32 	%r125, %r112, 15;
	and.b32  	%r126, %r125, 15;
	add.s32 	%r21, %r126, -1;
	add.s32 	%r127, %r112, 7;
	and.b32  	%r128, %r127, 7;
	add.s32 	%r22, %r128, -1;
	and.b32  	%r23, %r124, 15;
	and.b32  	%r24, %r124, -16;
	and.b32  	%r25, %r125, 7;
	and.b32  	%r26, %r127, 3;
	mov.u32 	%r310, %r17;
$L__BB1_20:
	setp.lt.u32 	%p15, %r20, 15;
	mad.lo.s32 	%r132, %r310, %r111, %r1;
	mul.wide.s32 	%rd23, %r132, 4;
	add.s64 	%rd24, %rd1, %rd23;
	ld.global.f32 	%f2, [%rd24];
	ld.local.f32 	%f163, [%rd2];
	mov.b32 	%r322, 0;
	mov.b32 	%r314, 1;
	@%p15 bra 	$L__BB1_23;
	mov.b32 	%r322, 0;
	mov.b32 	%r314, 1;
$L__BB1_22:
	.pragma "nounroll";
	mul.wide.u32 	%rd25, %r314, 4;
	add.s64 	%rd26, %rd2, %rd25;
	ld.local.f32 	%f40, [%rd26];
	setp.lt.f32 	%p16, %f40, %f163;
	selp.f32 	%f41, %f40, %f163, %p16;
	selp.b32 	%r135, %r314, %r322, %p16;
	add.s32 	%r136, %r314, 1;
	ld.local.v2.f32 	{%f42, %f43}, [%rd26+4];
	setp.lt.f32 	%p17, %f42, %f41;
	selp.f32 	%f44, %f42, %f41, %p17;
	selp.b32 	%r137, %r136, %r135, %p17;
	add.s32 	%r138, %r314, 2;
	setp.lt.f32 	%p18, %f43, %f44;
	selp.f32 	%f45, %f43, %f44, %p18;
	selp.b32 	%r139, %r138, %r137, %p18;
	add.s32 	%r140, %r314, 3;
	ld.local.v2.f32 	{%f46, %f47}, [%rd26+12];
	setp.lt.f32 	%p19, %f46, %f45;
	selp.f32 	%f48, %f46, %f45, %p19;
	selp.b32 	%r141, %r140, %r139, %p19;
	add.s32 	%r142, %r314, 4;
	setp.lt.f32 	%p20, %f47, %f48;
	selp.f32 	%f49, %f47, %f48, %p20;
	selp.b32 	%r143, %r142, %r141, %p20;
	add.s32 	%r144, %r314, 5;
	ld.local.v2.f32 	{%f50, %f51}, [%rd26+20];
	setp.lt.f32 	%p21, %f50, %f49;
	selp.f32 	%f52, %f50, %f49, %p21;
	selp.b32 	%r145, %r144, %r143, %p21;
	add.s32 	%r146, %r314, 6;
	setp.lt.f32 	%p22, %f51, %f52;
	selp.f32 	%f53, %f51, %f52, %p22;
	selp.b32 	%r147, %r146, %r145, %p22;
	add.s32 	%r148, %r314, 7;
	ld.local.v2.f32 	{%f54, %f55}, [%rd26+28];
	setp.lt.f32 	%p23, %f54, %f53;
	selp.f32 	%f56, %f54, %f53, %p23;
	selp.b32 	%r149, %r148, %r147, %p23;
	add.s32 	%r150, %r314, 8;
	setp.lt.f32 	%p24, %f55, %f56;
	selp.f32 	%f57, %f55, %f56, %p24;
	selp.b32 	%r151, %r150, %r149, %p24;
	add.s32 	%r152, %r314, 9;
	ld.local.v2.f32 	{%f58, %f59}, [%rd26+36];
	setp.lt.f32 	%p25, %f58, %f57;
	selp.f32 	%f60, %f58, %f57, %p25;
	selp.b32 	%r153, %r152, %r151, %p25;
	add.s32 	%r154, %r314, 10;
	setp.lt.f32 	%p26, %f59, %f60;
	selp.f32 	%f61, %f59, %f60, %p26;
	selp.b32 	%r155, %r154, %r153, %p26;
	add.s32 	%r156, %r314, 11;
	ld.local.v2.f32 	{%f62, %f63}, [%rd26+44];
	setp.lt.f32 	%p27, %f62, %f61;
	selp.f32 	%f64, %f62, %f61, %p27;
	selp.b32 	%r157, %r156, %r155, %p27;
	add.s32 	%r158, %r314, 12;
	setp.lt.f32 	%p28, %f63, %f64;
	selp.f32 	%f65, %f63, %f64, %p28;
	selp.b32 	%r159, %r158, %r157, %p28;
	add.s32 	%r160, %r314, 13;
	ld.local.v2.f32 	{%f66, %f67}, [%rd26+52];
	setp.lt.f32 	%p29, %f66, %f65;
	selp.f32 	%f68, %f66, %f65, %p29;
	selp.b32 	%r161, %r160, %r159, %p29;
	add.s32 	%r162, %r314, 14;
	setp.lt.f32 	%p30, %f67, %f68;
	selp.f32 	%f69, %f67, %f68, %p30;
	selp.b32 	%r163, %r162, %r161, %p30;
	add.s32 	%r164, %r314, 15;
	ld.local.f32 	%f70, [%rd26+60];
	setp.lt.f32 	%p31, %f70, %f69;
	selp.f32 	%f163, %f70, %f69, %p31;
	selp.b32 	%r322, %r164, %r163, %p31;
	add.s32 	%r314, %r314, 16;
	setp.ne.s32 	%p32, %r164, %r24;
	@%p32 bra 	$L__BB1_22;
$L__BB1_23:
	setp.eq.s32 	%p33, %r23, 0;
	@%p33 bra 	$L__BB1_34;
	setp.lt.u32 	%p34, %r21, 7;
	@%p34 bra 	$L__BB1_26;
	mul.wide.u32 	%rd27, %r314, 4;
	add.s64 	%rd28, %rd2, %rd27;
	ld.local.f32 	%f72, [%rd28];
	setp.lt.f32 	%p35, %f72, %f163;
	selp.f32 	%f73, %f72, %f163, %p35;
	selp.b32 	%r166, %r314, %r322, %p35;
	add.s32 	%r167, %r314, 1;
	ld.local.f32 	%f74, [%rd28+4];
	setp.lt.f32 	%p36, %f74, %f73;
	selp.f32 	%f75, %f74, %f73, %p36;
	selp.b32 	%r168, %r167, %r166, %p36;
	add.s32 	%r169, %r314, 2;
	ld.local.f32 	%f76, [%rd28+8];
	setp.lt.f32 	%p37, %f76, %f75;
	selp.f32 	%f77, %f76, %f75, %p37;
	selp.b32 	%r170, %r169, %r168, %p37;
	add.s32 	%r171, %r314, 3;
	ld.local.f32 	%f78, [%rd28+12];
	setp.lt.f32 	%p38, %f78, %f77;
	selp.f32 	%f79, %f78, %f77, %p38;
	selp.b32 	%r172, %r171, %r170, %p38;
	add.s32 	%r173, %r314, 4;
	ld.local.f32 	%f80, [%rd28+16];
	setp.lt.f32 	%p39, %f80, %f79;
	selp.f32 	%f81, %f80, %f79, %p39;
	selp.b32 	%r174, %r173, %r172, %p39;
	add.s32 	%r175, %r314, 5;
	ld.local.f32 	%f82, [%rd28+20];
	setp.lt.f32 	%p40, %f82, %f81;
	selp.f32 	%f83, %f82, %f81, %p40;
	selp.b32 	%r176, %r175, %r174, %p40;
	add.s32 	%r177, %r314, 6;
	ld.local.f32 	%f84, [%rd28+24];
	setp.lt.f32 	%p41, %f84, %f83;
	selp.f32 	%f85, %f84, %f83, %p41;
	selp.b32 	%r178, %r177, %r176, %p41;
	add.s32 	%r179, %r314, 7;
	ld.local.f32 	%f86, [%rd28+28];
	setp.lt.f32 	%p42, %f86, %f85;
	selp.f32 	%f163, %f86, %f85, %p42;
	selp.b32 	%r322, %r179, %r178, %p42;
	add.s32 	%r314, %r314, 8;
$L__BB1_26:
	setp.eq.s32 	%p43, %r25, 0;
	@%p43 bra 	$L__BB1_34;
	setp.lt.u32 	%p44, %r22, 3;
	@%p44 bra 	$L__BB1_29;
	mul.wide.u32 	%rd29, %r314, 4;
	add.s64 	%rd30, %rd2, %rd29;
	ld.local.f32 	%f88, [%rd30];
	setp.lt.f32 	%p45, %f88, %f163;
	selp.f32 	%f89, %f88, %f163, %p45;
	selp.b32 	%r181, %r314, %r322, %p45;
	add.s32 	%r182, %r314, 1;
	ld.local.f32 	%f90, [%rd30+4];
	setp.lt.f32 	%p46, %f90, %f89;
	selp.f32 	%f91, %f90, %f89, %p46;
	selp.b32 	%r183, %r182, %r181, %p46;
	add.s32 	%r184, %r314, 2;
	ld.local.f32 	%f92, [%rd30+8];
	setp.lt.f32 	%p47, %f92, %f91;
	selp.f32 	%f93, %f92, %f91, %p47;
	selp.b32 	%r185, %r184, %r183, %p47;
	add.s32 	%r186, %r314, 3;
	ld.local.f32 	%f94, [%rd30+12];
	setp.lt.f32 	%p48, %f94, %f93;
	selp.f32 	%f163, %f94, %f93, %p48;
	selp.b32 	%r322, %r186, %r185, %p48;
	add.s32 	%r314, %r314, 4;
$L__BB1_29:
	setp.eq.s32 	%p49, %r26, 0;
	@%p49 bra 	$L__BB1_34;
	setp.eq.s32 	%p50, %r26, 1;
	mul.wide.u32 	%rd31, %r314, 4;
	add.s64 	%rd4, %rd2, %rd31;
	ld.local.f32 	%f95, [%rd4];
	setp.lt.f32 	%p51, %f95, %f163;
	selp.f32 	%f163, %f95, %f163, %p51;
	selp.b32 	%r322, %r314, %r322, %p51;
	@%p50 bra 	$L__BB1_34;
	setp.eq.s32 	%p52, %r26, 2;
	add.s32 	%r187, %r314, 1;
	ld.local.f32 	%f96, [%rd4+4];
	setp.lt.f32 	%p53, %f96, %f163;
	selp.f32 	%f163, %f96, %f163, %p53;
	selp.b32 	%r322, %r187, %r322, %p53;
	@%p52 bra 	$L__BB1_34;
	ld.local.f32 	%f16, [%rd4+8];
	setp.geu.f32 	%p54, %f16, %f163;
	@%p54 bra 	$L__BB1_34;
	add.s32 	%r322, %r314, 2;
	mov.f32 	%f163, %f16;
$L__BB1_34:
	setp.leu.f32 	%p55, %f2, %f163;
	@%p55 bra 	$L__BB1_36;
	mul.wide.u32 	%rd32, %r322, 4;
	add.s64 	%rd33, %rd2, %rd32;
	st.local.f32 	[%rd33], %f2;
	add.s64 	%rd34, %rd3, %rd32;
	st.local.u32 	[%rd34], %r310;
$L__BB1_36:
	add.s32 	%r310, %r310, %r18;
	setp.lt.s32 	%p56, %r310, %r110;
	@%p56 bra 	$L__BB1_20;
$L__BB1_37:
	setp.lt.s32 	%p57, %r112, 1;
	mov.u32 	%r331, %ntid.x;
	mul.lo.s32 	%r188, %r112, %r331;
	shl.b32 	%r189, %r188, 2;
	mov.u32 	%r190, shared_mem;
	add.s32 	%r55, %r190, %r189;
	@%p57 bra 	$L__BB1_50;
	mul.lo.s32 	%r56, %r112, %r17;
	and.b32  	%r57, %r112, 15;
	setp.lt.u32 	%p58, %r112, 16;
	mov.b32 	%r327, 0;
	@%p58 bra 	$L__BB1_41;
	and.b32  	%r327, %r112, 2147483632;
	mov.b32 	%r325, 0;
$L__BB1_40:
	.pragma "nounroll";
	mul.wide.u32 	%rd35, %r325, 4;
	add.s64 	%rd36, %rd2, %rd35;
	ld.local.v2.f32 	{%f97, %f98}, [%rd36];
	add.s32 	%r193, %r325, %r56;
	shl.b32 	%r194, %r193, 2;
	add.s32 	%r196, %r190, %r194;
	st.shared.f32 	[%r196], %f97;
	add.s64 	%rd37, %rd3, %rd35;
	ld.local.v2.u32 	{%r197, %r198}, [%rd37];
	add.s32 	%r199, %r55, %r194;
	st.shared.u32 	[%r199], %r197;
	st.shared.f32 	[%r196+4], %f98;
	st.shared.u32 	[%r199+4], %r198;
	ld.local.v2.f32 	{%f99, %f100}, [%rd36+8];
	st.shared.f32 	[%r196+8], %f99;
	ld.local.v2.u32 	{%r200, %r201}, [%rd37+8];
	st.shared.u32 	[%r199+8], %r200;
	st.shared.f32 	[%r196+12], %f100;
	st.shared.u32 	[%r199+12], %r201;
	ld.local.v2.f32 	{%f101, %f102}, [%rd36+16];
	st.shared.f32 	[%r196+16], %f101;
	ld.local.v2.u32 	{%r202, %r203}, [%rd37+16];
	st.shared.u32 	[%r199+16], %r202;
	st.shared.f32 	[%r196+20], %f102;
	st.shared.u32 	[%r199+20], %r203;
	ld.local.v2.f32 	{%f103, %f104}, [%rd36+24];
	st.shared.f32 	[%r196+24], %f103;
	ld.local.v2.u32 	{%r204, %r205}, [%rd37+24];
	st.shared.u32 	[%r199+24], %r204;
	st.shared.f32 	[%r196+28], %f104;
	st.shared.u32 	[%r199+28], %r205;
	ld.local.v2.f32 	{%f105, %f106}, [%rd36+32];
	st.shared.f32 	[%r196+32], %f105;
	ld.local.v2.u32 	{%r206, %r207}, [%rd37+32];
	st.shared.u32 	[%r199+32], %r206;
	st.shared.f32 	[%r196+36], %f106;
	st.shared.u32 	[%r199+36], %r207;
	ld.local.v2.f32 	{%f107, %f108}, [%rd36+40];
	st.shared.f32 	[%r196+40], %f107;
	ld.local.v2.u32 	{%r208, %r209}, [%rd37+40];
	st.shared.u32 	[%r199+40], %r208;
	st.shared.f32 	[%r196+44], %f108;
	st.shared.u32 	[%r199+44], %r209;
	ld.local.v2.f32 	{%f109, %f110}, [%rd36+48];
	st.shared.f32 	[%r196+48], %f109;
	ld.local.v2.u32 	{%r210, %r211}, [%rd37+48];
	st.shared.u32 	[%r199+48], %r210;
	st.shared.f32 	[%r196+52], %f110;
	st.shared.u32 	[%r199+52], %r211;
	ld.local.v2.f32 	{%f111, %f112}, [%rd36+56];
	st.shared.f32 	[%r196+56], %f111;
	ld.local.v2.u32 	{%r212, %r213}, [%rd37+56];
	st.shared.u32 	[%r199+56], %r212;
	st.shared.f32 	[%r196+60], %f112;
	st.shared.u32 	[%r199+60], %r213;
	add.s32 	%r325, %r325, 16;
	setp.ne.s32 	%p59, %r325, %r327;
	@%p59 bra 	$L__BB1_40;
$L__BB1_41:
	setp.eq.s32 	%p60, %r57, 0;
	@%p60 bra 	$L__BB1_50;
	and.b32  	%r62, %r112, 7;
	setp.lt.u32 	%p61, %r57, 8;
	@%p61 bra 	$L__BB1_44;
	mul.wide.u32 	%rd38, %r327, 4;
	add.s64 	%rd39, %rd2, %rd38;
	ld.local.f32 	%f113, [%rd39];
	add.s32 	%r214, %r327, %r56;
	shl.b32 	%r215, %r214, 2;
	add.s32 	%r217, %r190, %r215;
	st.shared.f32 	[%r217], %f113;
	add.s64 	%rd40, %rd3, %rd38;
	ld.local.u32 	%r218, [%rd40];
	add.s32 	%r219, %r55, %r215;
	st.shared.u32 	[%r219], %r218;
	ld.local.f32 	%f114, [%rd39+4];
	st.shared.f32 	[%r217+4], %f114;
	ld.local.u32 	%r220, [%rd40+4];
	st.shared.u32 	[%r219+4], %r220;
	ld.local.f32 	%f115, [%rd39+8];
	st.shared.f32 	[%r217+8], %f115;
	ld.local.u32 	%r221, [%rd40+8];
	st.shared.u32 	[%r219+8], %r221;
	ld.local.f32 	%f116, [%rd39+12];
	st.shared.f32 	[%r217+12], %f116;
	ld.local.u32 	%r222, [%rd40+12];
	st.shared.u32 	[%r219+12], %r222;
	ld.local.f32 	%f117, [%rd39+16];
	st.shared.f32 	[%r217+16], %f117;
	ld.local.u32 	%r223, [%rd40+16];
	st.shared.u32 	[%r219+16], %r223;
	ld.local.f32 	%f118, [%rd39+20];
	st.shared.f32 	[%r217+20], %f118;
	ld.local.u32 	%r224, [%rd40+20];
	st.shared.u32 	[%r219+20], %r224;
	ld.local.f32 	%f119, [%rd39+24];
	st.shared.f32 	[%r217+24], %f119;
	ld.local.u32 	%r225, [%rd40+24];
	st.shared.u32 	[%r219+24], %r225;
	ld.local.f32 	%f120, [%rd39+28];
	st.shared.f32 	[%r217+28], %f120;
	ld.local.u32 	%r226, [%rd40+28];
	st.shared.u32 	[%r219+28], %r226;
	add.s32 	%r327, %r327, 8;
$L__BB1_44:
	setp.eq.s32 	%p62, %r62, 0;
	@%p62 bra 	$L__BB1_50;
	and.b32  	%r65, %r112, 3;
	setp.lt.u32 	%p63, %r62, 4;
	@%p63 bra 	$L__BB1_47;
	mul.wide.u32 	%rd41, %r327, 4;
	add.s64 	%rd42, %rd2, %rd41;
	ld.local.f32 	%f121, [%rd42];
	add.s32 	%r227, %r327, %r56;
	shl.b32 	%r228, %r227, 2;
	add.s32 	%r230, %r190, %r228;
	st.shared.f32 	[%r230], %f121;
	add.s64 	%rd43, %rd3, %rd41;
	ld.local.u32 	%r231, [%rd43];
	add.s32 	%r232, %r55, %r228;
	st.shared.u32 	[%r232], %r231;
	ld.local.f32 	%f122, [%rd42+4];
	st.shared.f32 	[%r230+4], %f122;
	ld.local.u32 	%r233, [%rd43+4];
	st.shared.u32 	[%r232+4], %r233;
	ld.local.f32 	%f123, [%rd42+8];
	st.shared.f32 	[%r230+8], %f123;
	ld.local.u32 	%r234, [%rd43+8];
	st.shared.u32 	[%r232+8], %r234;
	ld.local.f32 	%f124, [%rd42+12];
	st.shared.f32 	[%r230+12], %f124;
	ld.local.u32 	%r235, [%rd43+12];
	st.shared.u32 	[%r232+12], %r235;
	add.s32 	%r327, %r327, 4;
$L__BB1_47:
	setp.eq.s32 	%p64, %r65, 0;
	@%p64 bra 	$L__BB1_50;
	mov.b32 	%r330, 0;
$L__BB1_49:
	.pragma "nounroll";
	mul.wide.u32 	%rd44, %r327, 4;
	add.s64 	%rd45, %rd2, %rd44;
	ld.local.f32 	%f125, [%rd45];
	add.s32 	%r237, %r327, %r56;
	shl.b32 	%r238, %r237, 2;
	add.s32 	%r240, %r190, %r238;
	st.shared.f32 	[%r240], %f125;
	add.s64 	%rd46, %rd3, %rd44;
	ld.local.u32 	%r241, [%rd46];
	add.s32 	%r242, %r55, %r238;
	st.shared.u32 	[%r242], %r241;
	add.s32 	%r327, %r327, 1;
	add.s32 	%r330, %r330, 1;
	setp.ne.s32 	%p65, %r330, %r65;
	@%p65 bra 	$L__BB1_49;
$L__BB1_50:
	bar.sync 	0;
	setp.lt.u32 	%p66, %r331, 2;
	@%p66 bra 	$L__BB1_74;
	mul.lo.s32 	%r243, %r112, %r17;
	shl.b32 	%r244, %r243, 2;
	add.s32 	%r72, %r190, %r244;
	add.s32 	%r246, %r112, -1;
	add.s32 	%r73, %r112, -2;
	add.s32 	%r247, %r112, 7;
	and.b32  	%r248, %r247, 7;
	add.s32 	%r74, %r248, -1;
	add.s32 	%r249, %r112, 3;
	and.b32  	%r75, %r249, 3;
	and.b32  	%r76, %r246, 7;
	and.b32  	%r77, %r246, -8;
	and.b32  	%r78, %r247, 3;
	and.b32  	%r79, %r249, 1;
	add.s32 	%r80, %r55, %r244;
	add.s32 	%r81, %r72, 16;
$L__BB1_52:
	mov.u32 	%r82, %r331;
	setp.lt.s32 	%p67, %r112, 1;
	shr.u32 	%r331, %r82, 1;
	setp.ge.u32 	%p68, %r17, %r331;
	or.pred  	%p69, %p68, %p67;
	@%p69 bra 	$L__BB1_73;
	setp.eq.s32 	%p70, %r112, 1;
	add.s32 	%r250, %r331, %r17;
	mul.lo.s32 	%r84, %r250, %r112;
	@%p70 bra 	$L__BB1_71;
	mov.b32 	%r332, 0;
$L__BB1_55:
	setp.lt.u32 	%p71, %r73, 7;
	add.s32 	%r255, %r332, %r84;
	shl.b32 	%r256, %r255, 2;
	add.s32 	%r258, %r190, %r256;
	ld.shared.f32 	%f23, [%r258];
	add.s32 	%r259, %r55, %r256;
	ld.shared.u32 	%r87, [%r259];
	ld.shared.f32 	%f173, [%r72];
	mov.b32 	%r345, 0;
	mov.b32 	%r340, 1;
	@%p71 bra 	$L__BB1_59;
	mov.b32 	%r334, 0;
	mov.u32 	%r333, %r81;
	mov.u32 	%r345, %r334;
$L__BB1_57:
	.pragma "nounroll";
	add.s32 	%r261, %r334, 1;
	ld.shared.f32 	%f127, [%r333+-12];
	setp.lt.f32 	%p72, %f127, %f173;
	selp.f32 	%f128, %f127, %f173, %p72;
	selp.b32 	%r262, %r261, %r345, %p72;
	ld.shared.f32 	%f129, [%r333+-8];
	setp.lt.f32 	%p73, %f129, %f128;
	selp.f32 	%f130, %f129, %f128, %p73;
	add.s32 	%r263, %r334, 2;
	selp.b32 	%r264, %r263, %r262, %p73;
	ld.shared.f32 	%f131, [%r333+-4];
	setp.lt.f32 	%p74, %f131, %f130;
	selp.f32 	%f132, %f131, %f130, %p74;
	add.s32 	%r265, %r334, 3;
	selp.b32 	%r266, %r265, %r264, %p74;
	ld.shared.f32 	%f133, [%r333];
	setp.lt.f32 	%p75, %f133, %f132;
	selp.f32 	%f134, %f133, %f132, %p75;
	add.s32 	%r267, %r334, 4;
	selp.b32 	%r268, %r267, %r266, %p75;
	ld.shared.f32 	%f135, [%r333+4];
	setp.lt.f32 	%p76, %f135, %f134;
	selp.f32 	%f136, %f135, %f134, %p76;
	add.s32 	%r269, %r334, 5;
	selp.b32 	%r270, %r269, %r268, %p76;
	ld.shared.f32 	%f137, [%r333+8];
	setp.lt.f32 	%p77, %f137, %f136;
	selp.f32 	%f138, %f137, %f136, %p77;
	add.s32 	%r271, %r334, 6;
	selp.b32 	%r272, %r271, %r270, %p77;
	ld.shared.f32 	%f139, [%r333+12];
	setp.lt.f32 	%p78, %f139, %f138;
	selp.f32 	%f140, %f139, %f138, %p78;
	add.s32 	%r273, %r334, 7;
	selp.b32 	%r274, %r273, %r272, %p78;
	ld.shared.f32 	%f141, [%r333+16];
	setp.lt.f32 	%p79, %f141, %f140;
	selp.f32 	%f173, %f141, %f140, %p79;
	add.s32 	%r334, %r334, 8;
	selp.b32 	%r345, %r334, %r274, %p79;
	add.s32 	%r333, %r333, 32;
	setp.ne.s32 	%p80, %r334, %r77;
	@%p80 bra 	$L__BB1_57;
	add.s32 	%r340, %r334, 1;
$L__BB1_59:
	setp.eq.s32 	%p81, %r76, 0;
	@%p81 bra 	$L__BB1_68;
	setp.lt.u32 	%p82, %r74, 3;
	@%p82 bra 	$L__BB1_62;
	shl.b32 	%r276, %r340, 2;
	add.s32 	%r277, %r72, %r276;
	ld.shared.f32 	%f143, [%r277];
	setp.lt.f32 	%p83, %f143, %f173;
	selp.f32 	%f144, %f143, %f173, %p83;
	selp.b32 	%r278, %r340, %r345, %p83;
	add.s32 	%r279, %r340, 1;
	ld.shared.f32 	%f145, [%r277+4];
	setp.lt.f32 	%p84, %f145, %f144;
	selp.f32 	%f146, %f145, %f144, %p84;
	selp.b32 	%r280, %r279, %r278, %p84;
	add.s32 	%r281, %r340, 2;
	ld.shared.f32 	%f147, [%r277+8];
	setp.lt.f32 	%p85, %f147, %f146;
	selp.f32 	%f148, %f147, %f146, %p85;
	selp.b32 	%r282, %r281, %r280, %p85;
	add.s32 	%r283, %r340, 3;
	ld.shared.f32 	%f149, [%r277+12];
	setp.lt.f32 	%p86, %f149, %f148;
	selp.f32 	%f173, %f149, %f148, %p86;
	selp.b32 	%r345, %r283, %r282, %p86;
	add.s32 	%r340, %r340, 4;
$L__BB1_62:
	setp.eq.s32 	%p87, %r78, 0;
	@%p87 bra 	$L__BB1_68;
	setp.eq.s32 	%p88, %r75, 1;
	@%p88 bra 	$L__BB1_65;
	shl.b32 	%r285, %r340, 2;
	add.s32 	%r286, %r72, %r285;
	ld.shared.f32 	%f151, [%r286];
	setp.lt.f32 	%p89, %f151, %f173;
	selp.f32 	%f152, %f151, %f173, %p89;
	selp.b32 	%r287, %r340, %r345, %p89;
	add.s32 	%r288, %r340, 1;
	ld.shared.f32 	%f153, [%r286+4];
	setp.lt.f32 	%p90, %f153, %f152;
	selp.f32 	%f173, %f153, %f152, %p90;
	selp.b32 	%r345, %r288, %r287, %p90;
	add.s32 	%r340, %r340, 2;
$L__BB1_65:
	setp.eq.s32 	%p91, %r79, 0;
	@%p91 bra 	$L__BB1_68;
	shl.b32 	%r289, %r340, 2;
	add.s32 	%r290, %r72, %r289;
	ld.shared.f32 	%f35, [%r290];
	setp.geu.f32 	%p92, %f35, %f173;
	@%p92 bra 	$L__BB1_68;
	mov.f32 	%f173, %f35;
	mov.u32 	%r345, %r340;
$L__BB1_68:
	setp.leu.f32 	%p93, %f23, %f173;
	@%p93 bra 	$L__BB1_70;
	shl.b32 	%r291, %r345, 2;
	add.s32 	%r292, %r72, %r291;
	st.shared.f32 	[%r292], %f23;
	add.s32 	%r293, %r80, %r291;
	st.shared.u32 	[%r293], %r87;
$L__BB1_70:
	add.s32 	%r332, %r332, 1;
	setp.ne.s32 	%p94, %r332, %r112;
	@%p94 bra 	$L__BB1_55;
	bra.uni 	$L__BB1_73;
$L__BB1_71:
	shl.b32 	%r294, %r84, 2;
	add.s32 	%r296, %r190, %r294;
	ld.shared.f32 	%f22, [%r296];
	add.s32 	%r85, %r55, %r294;
	ld.shared.f32 	%f154, [%r72];
	setp.leu.f32 	%p95, %f22, %f154;
	@%p95 bra 	$L__BB1_73;
	ld.shared.u32 	%r297, [%r85];
	st.shared.f32 	[%r72], %f22;
	st.shared.u32 	[%r80], %r297;
$L__BB1_73:
	bar.sync 	0;
	setp.gt.u32 	%p96, %r82, 3;
	@%p96 bra 	$L__BB1_52;
$L__BB1_74:
	setp.ge.u32 	%p97, %r17, %r112;
	@%p97 bra 	$L__BB1_76;
	shl.b32 	%r298, %r17, 2;
	add.s32 	%r300, %r190, %r298;
	ld.shared.f32 	%f155, [%r300];
	mad.lo.s32 	%r301, %r112, %r1, %r17;
	cvta.to.global.u64 	%rd47, %rd5;
	mul.wide.u32 	%rd48, %r301, 8;
	add.s64 	%rd49, %rd47, %rd48;
	st.global.f32 	[%rd49], %f155;
	add.s32 	%r302, %r55, %r298;
	ld.shared.u32 	%r303, [%r302];
	st.global.u32 	[%rd49+4], %r303;
$L__BB1_76:
	ret;

}


// ===== COMPILED SASS (sm_100) =====

	.target	sm_100

	.elftype	@"ET_EXEC"


//--------------------- .note.nv.tkinfo           --------------------------
	.section	.note.nv.tkinfo,"",@"SHT_NOTE"
	.sectionflags	@"SHF_NOTE_NV_TKINFO"
	.tkinfo
        /*0018*/ 	.word	0x00000002
        /*0030*/ 	.string	""
        /*0030*/ 	.string	"ptxas"
        /*0030*/ 	.string	"Cuda compilation tools, release 13.0, V13.0.88"
        /*0030*/ 	.string	"Build cuda_13.0.r13.0/compiler.36424714_0"
        /*0030*/ 	.string	"-arch sm_100 -m 64 "



//--------------------- .note.nv.cuinfo           --------------------------
	.section	.note.nv.cuinfo,"",@"SHT_NOTE"
	.sectionflags	@"SHF_NOTE_NV_CUINFO"
        /*0018*/ 	.short	0x0002
        /*001a*/ 	.short	0x0064
        /*001c*/ 	.short	0x0082
	.zero		2


//--------------------- .nv.info                  --------------------------
	.section	.nv.info,"",@"SHT_CUDA_INFO"
	.align	4


	//----- nvinfo : EIATTR_REGCOUNT
	.align		4
        /*0000*/ 	.byte	0x04, 0x2f
        /*0002*/ 	.short	(.L_1 - .L_0)
	.align		4
.L_0:
        /*0004*/ 	.word	index@(_Z28matrix_mul_shared_mem_kernelPKfS0_Pfiii)
        /*0008*/ 	.word	0x00000020


	//----- nvinfo : EIATTR_FRAME_SIZE
	.align		4
.L_1:
        /*000c*/ 	.byte	0x04, 0x11
        /*000e*/ 	.short	(.L_3 - .L_2)
	.align		4
.L_2:
        /*0010*/ 	.word	index@(_Z28matrix_mul_shared_mem_kernelPKfS0_Pfiii)
        /*0014*/ 	.word	0x00000000


	//----- nvinfo : EIATTR_REGCOUNT
	.align		4
.L_3:
        /*0018*/ 	.byte	0x04, 0x2f
        /*001a*/ 	.short	(.L_5 - .L_4)
	.align		4
.L_4:
        /*001c*/ 	.word	index@(_Z24find_topk_kernel_correctPKfP15GpuSearchResultiii)
        /*0020*/ 	.word	0x00000020


	//----- nvinfo : EIATTR_FRAME_SIZE
	.align		4
.L_5:
        /*0024*/ 	.byte	0x04, 0x11
        /*0026*/ 	.short	(.L_7 - .L_6)
	.align		4
.L_6:
        /*0028*/ 	.word	index@(_Z24find_topk_kernel_correctPKfP15GpuSearchResultiii)
        /*002c*/ 	.word	0x00000050


	//----- nvinfo : EIATTR_MIN_STACK_SIZE
	.align		4
.L_7:
        /*0030*/ 	.byte	0x04, 0x12
        /*0032*/ 	.short	(.L_9 - .L_8)
	.align		4
.L_8:
        /*0034*/ 	.word	index@(_Z24find_topk_kernel_correctPKfP15GpuSearchResultiii)
        /*0038*/ 	.word	0x00000050


	//----- nvinfo : EIATTR_MIN_STACK_SIZE
	.align		4
.L_9:
        /*003c*/ 	.byte	0x04, 0x12
        /*003e*/ 	.short	(.L_11 - .L_10)
	.align		4
.L_10:
        /*0040*/ 	.word	index@(_Z28matrix_mul_shared_mem_kernelPKfS0_Pfiii)
        /*0044*/ 	.word	0x00000000
.L_11:


//--------------------- .nv.compat                --------------------------
	.section	.nv.compat,"",@"SHT_CUDA_COMPAT_INFO"
	.align	4
        /*0000*/ 	.byte	0x02, 0x09, 0x00, 0x00, 0x02, 0x02, 0x01, 0x00, 0x02, 0x05, 0x05, 0x00, 0x03, 0x07, 0x01, 0x01
        /*0010*/ 	.byte	0x02, 0x03, 0x00, 0x00, 0x02, 0x06, 0x01, 0x00, 0x04, 0x0b, 0x08, 0x00, 0x09, 0x00, 0x00, 0x00
        /*0020*/ 	.byte	0x00, 0x00, 0x00, 0x00


//--------------------- .nv.info._Z24find_topk_kernel_correctPKfP15GpuSearchResultiii --------------------------
	.section	.nv.info._Z24find_topk_kernel_correctPKfP15GpuSearchResultiii,"",@"SHT_CUDA_INFO"
	.sectionflags	@""
	.align	4


	//----- nvinfo : EIATTR_CUDA_API_VERSION
	.align		4
        /*0000*/ 	.byte	0x04, 0x37
        /*0002*/ 	.short	(.L_13 - .L_12)
.L_12:
        /*0004*/ 	.word	0x00000082


	//----- nvinfo : EIATTR_KPARAM_INFO
	.align		4
.L_13:
        /*0008*/ 	.byte	0x04, 0x17
        /*000a*/ 	.short	(.L_15 - .L_14)
.L_14:
        /*000c*/ 	.word	0x00000000
        /*0010*/ 	.short	0x0004
        /*0012*/ 	.short	0x0018
        /*0014*/ 	.byte	0x00, 0xf0, 0x11, 0x00


	//----- nvinfo : EIATTR_KPARAM_INFO
	.align		4
.L_15:
        /*0018*/ 	.byte	0x04, 0x17
        /*001a*/ 	.short	(.L_17 - .L_16)
.L_16:
        /*001c*/ 	.word	0x00000000
        /*0020*/ 	.short	0x0003
        /*0022*/ 	.short	0x0014
        /*0024*/ 	.byte	0x00, 0xf0, 0x11, 0x00


	//----- nvinfo : EIATTR_KPARAM_INFO
	.align		4
.L_17:
        /*0028*/ 	.byte	0x04, 0x17
        /*002a*/ 	.short	(.L_19 - .L_18)
.L_18:
        /*002c*/ 	.word	0x00000000
        /*0030*/ 	.short	0x0002
        /*0032*/ 	.short	0x0010
        /*0034*/ 	.byte	0x00, 0xf0, 0x11, 0x00


	//----- nvinfo : EIATTR_KPARAM_INFO
	.align		4
.L_19:
        /*0038*/ 	.byte	0x04, 0x17
        /*003a*/ 	.short	(.L_21 - .L_20)
.L_20:
        /*003c*/ 	.word	0x00000000
        /*0040*/ 	.short	0x0001
        /*0042*/ 	.short	0x0008
        /*0044*/ 	.byte	0x00, 0xf5, 0x21, 0x00


	//----- nvinfo : EIATTR_KPARAM_INFO
	.align		4
.L_21:
        /*0048*/ 	.byte	0x04, 0x17
        /*004a*/ 	.short	(.L_23 - .L_22)
.L_22:
        /*004c*/ 	.word	0x00000000
        /*0050*/ 	.short	0x0000
        /*0052*/ 	.short	0x0000
        /*0054*/ 	.byte	0x00, 0xf5, 0x21, 0x00


	//----- nvinfo : EIATTR_SPARSE_MMA_MASK
	.align		4
.L_23:
        /*0058*/ 	.byte	0x03, 0x50
        /*005a*/ 	.short	0x0000


	//----- nvinfo : EIATTR_MAXREG_COUNT
	.align		4
        /*005c*/ 	.byte	0x03, 0x1b
        /*005e*/ 	.short	0x00ff


	//----- nvinfo : EIATTR_NUM_BARRIERS
	.align		4
        /*0060*/ 	.byte	0x02, 0x4c
        /*0062*/ 	.byte	0x01
	.zero		1


	//----- nvinfo : EIATTR_MERCURY_ISA_VERSION
	.align		4
        /*0064*/ 	.byte	0x03, 0x5f
        /*0066*/ 	.short	0x0101


	//----- nvinfo : EIATTR_VRC_CTA_INIT_COUNT
	.align		4
        /*0068*/ 	.byte	0x02, 0x4a
	.zero		1
	.zero		1


	//----- nvinfo : EIATTR_EXIT_INSTR_OFFSETS
	.align		4
        /*006c*/ 	.byte	0x04, 0x1c
        /*006e*/ 	.short	(.L_25 - .L_24)


	//   ....[0]....
.L_24:
        /*0070*/ 	.word	0x00000050


	//   ....[1]....
        /*0074*/ 	.word	0x000024f0


	//   ....[2]....
        /*0078*/ 	.word	0x00002590


	//----- nvinfo : EIATTR_CRS_STACK_SIZE
	.align		4
.L_25:
        /*007c*/ 	.byte	0x04, 0x1e
        /*007e*/ 	.short	(.L_27 - .L_26)
.L_26:
        /*0080*/ 	.word	0x00000000


	//----- nvinfo : EIATTR_CBANK_PARAM_SIZE
	.align		4
.L_27:
        /*0084*/ 	.byte	0x03, 0x19
        /*0086*/ 	.short	0x001c


	//----- nvinfo : EIATTR_PARAM_CBANK
	.align		4
        /*0088*/ 	.byte	0x04, 0x0a
        /*008a*/ 	.short	(.L_29 - .L_28)
	.align		4
.L_28:
        /*008c*/ 	.word	index@(.nv.constant0._Z24find_topk_kernel_correctPKfP15GpuSearchResultiii)
        /*0090*/ 	.short	0x0380
        /*0092*/ 	.short	0x001c


	//----- nvinfo : EIATTR_SW_WAR
	.align		4
.L_29:
        /*0094*/ 	.byte	0x04, 0x36
        /*0096*/ 	.short	(.L_31 - .L_30)
.L_30:
        /*0098*/ 	.word	0x00000008
.L_31:


//--------------------- .nv.info._Z28matrix_mul_shared_mem_kernelPKfS0_Pfiii --------------------------
	.section	.nv.info._Z28matrix_mul_shared_mem_kernelPKfS0_Pfiii,"",@"SHT_CUDA_INFO"
	.sectionflags	@""
	.align	4


	//----- nvinfo : EIATTR_CUDA_API_VERSION
	.align		4
        /*0000*/ 	.byte	0x04, 0x37
        /*0002*/ 	.short	(.L_33 - .L_32)
.L_32:
        /*0004*/ 	.word	0x00000082


	//----- nvinfo : EIATTR_KPARAM_INFO
	.align		4
.L_33:
        /*0008*/ 	.byte	0x04, 0x17
        /*000a*/ 	.short	(.L_35 - .L_34)
.L_34:
        /*000c*/ 	.word	0x00000000
        /*0010*/ 	.short	0x0005
        /*0012*/ 	.short	0x0020
        /*0014*/ 	.byte	0x00, 0xf0, 0x11, 0x00


	//----- nvinfo : EIATTR_KPARAM_INFO
	.align		4
.L_35:
        /*0018*/ 	.byte	0x04, 0x17
        /*001a*/ 	.short	(.L_37 - .L_36)
.L_36:
        /*001c*/ 	.word	0x00000000
        /*0020*/ 	.short	0x0004
        /*0022*/ 	.short	0x001c
        /*0024*/ 	.byte	0x00, 0xf0, 0x11, 0x00


	//----- nvinfo : EIATTR_KPARAM_INFO
	.align		4
.L_37:
        /*0028*/ 	.byte	0x04, 0x17
        /*002a*/ 	.short	(.L_39 - .L_38)
.L_38:
        /*002c*/ 	.word	0x00000000
        /*0030*/ 	.short	0x0003
        /*0032*/ 	.short	0x0018
        /*0034*/ 	.byte	0x00, 0xf0, 0x11, 0x00


	//----- nvinfo : EIATTR_KPARAM_INFO
	.align		4
.L_39:
        /*0038*/ 	.byte	0x04, 0x17
        /*003a*/ 	.short	(.L_41 - .L_40)
.L_40:
        /*003c*/ 	.word	0x00000000
        /*0040*/ 	.short	0x0002
        /*0042*/ 	.short	0x0010
        /*0044*/ 	.byte	0x00, 0xf5, 0x21, 0x00


	//----- nvinfo : EIATTR_KPARAM_INFO
	.align		4
.L_41:
        /*0048*/ 	.byte	0x04, 0x17
        /*004a*/ 	.short	(.L_43 - .L_42)
.L_42:
        /*004c*/ 	.word	0x00000000
        /*0050*/ 	.short	0x0001
        /*0052*/ 	.short	0x0008
        /*0054*/ 	.byte	0x00, 0xf5, 0x21, 0x00


	//----- nvinfo : EIATTR_KPARAM_INFO
	.align		4
.L_43:
        /*0058*/ 	.byte	0x04, 0x17
        /*005a*/ 	.short	(.L_45 - .L_44)
.L_44:
        /*005c*/ 	.word	0x00000000
        /*0060*/ 	.short	0x0000
        /*0062*/ 	.short	0x0000
        /*0064*/ 	.byte	0x00, 0xf5, 0x21, 0x00


	//----- nvinfo : EIATTR_SPARSE_MMA_MASK
	.align		4
.L_45:
        /*0068*/ 	.byte	0x03, 0x50
        /*006a*/ 	.short	0x0000


	//----- nvinfo : EIATTR_MAXREG_COUNT
	.align		4
        /*006c*/ 	.byte	0x03, 0x1b
        /*006e*/ 	.short	0x00ff


	//----- nvinfo : EIATTR_NUM_BARRIERS
	.align		4
        /*0070*/ 	.byte	0x02, 0x4c
        /*0072*/ 	.byte	0x01
	.zero		1


	//----- nvinfo : EIATTR_MERCURY_ISA_VERSION
	.align		4
        /*0074*/ 	.byte	0x03, 0x5f
        /*0076*/ 	.short	0x0101


	//----- nvinfo : EIATTR_VRC_CTA_INIT_COUNT
	.align		4
        /*0078*/ 	.byte	0x02, 0x4a
	.zero		1
	.zero		1


	//----- nvinfo : EIATTR_EXIT_INSTR_OFFSETS
	.align		4
        /*007c*/ 	.byte	0x04, 0x1c
        /*007e*/ 	.short	(.L_47 - .L_46)


	//   ....[0]....
.L_46:
        /*0080*/ 	.word	0x00000d10


	//   ....[1]....
        /*0084*/ 	.word	0x00000d60


	//----- nvinfo : EIATTR_CBANK_PARAM_SIZE
	.align		4
.L_47:
        /*0088*/ 	.byte	0x03, 0x19
        /*008a*/ 	.short	0x0024


	//----- nvinfo : EIATTR_PARAM_CBANK
	.align		4
        /*008c*/ 	.byte	0x04, 0x0a
        /*008e*/ 	.short	(.L_49 - .L_48)
	.align		4
.L_48:
        /*0090*/ 	.word	index@(.nv.constant0._Z28matrix_mul_shared_mem_kernelPKfS0_Pfiii)
        /*0094*/ 	.short	0x0380
        /*0096*/ 	.short	0x0024


	//----- nvinfo : EIATTR_SW_WAR
	.align		4
.L_49:
        /*0098*/ 	.byte	0x04, 0x36
        /*009a*/ 	.short	(.L_51 - .L_50)
.L_50:
        /*009c*/ 	.word	0x00000008
.L_51:


//--------------------- .nv.callgraph             --------------------------
	.section	.nv.callgraph,"",@"SHT_CUDA_CALLGRAPH"
	.align	4
	.sectionentsize	8
	.align		4
        /*0000*/ 	.word	0x00000000
	.align		4
        /*0004*/ 	.word	0xffffffff
	.align		4
        /*0008*/ 	.word	0x00000000
	.align		4
        /*000c*/ 	.word	0xfffffffe
	.align		4
        /*0010*/ 	.word	0x00000000
	.align		4
        /*0014*/ 	.word	0xfffffffd
	.align		4
        /*0018*/ 	.word	0x00000000
	.align		4
        /*001c*/ 	.word	0xfffffffc


//--------------------- .text._Z24find_topk_kernel_correctPKfP15GpuSearchResultiii --------------------------
	.section	.text._Z24find_topk_kernel_correctPKfP15GpuSearchResultiii,"ax",@progbits
	.align	128
        .global         _Z24find_topk_kernel_correctPKfP15GpuSearchResultiii
        .type           _Z24find_topk_kernel_correctPKfP15GpuSearchResultiii,@function
        .size           _Z24find_topk_kernel_correctPKfP15GpuSearchResultiii,(.L_x_39 - _Z24find_topk_kernel_correctPKfP15GpuSearchResultiii)
        .other          _Z24find_topk_kernel_correctPKfP15GpuSearchResultiii,@"STO_CUDA_ENTRY STV_DEFAULT"
_Z24find_topk_kernel_correctPKfP15GpuSearchResultiii:
.text._Z24find_topk_kernel_correctPKfP15GpuSearchResultiii:
[----:B------:R-:W0:Y:S08]  /*0000*/  LDC R1, c[0x0][0x37c] ;  /* 0x0000df00ff017b82 */ /* 0x000e300000000800 */
[----:B------:R-:W1:Y:S01]  /*0010*/  S2UR UR7, SR_CTAID.X ;  /* 0x00000000000779c3 */ /* 0x000e620000002500 */
[----:B0-----:R-:W-:-:S07]  /*0020*/  VIADD R1, R1, 0xffffffb0 ;  /* 0xffffffb001017836 */ /* 0x001fce0000000000 */
[----:B------:R-:W1:Y:S02]  /*0030*/  LDC R8, c[0x0][0x394] ;  /* 0x0000e500ff087b82 */ /* 0x000e640000000800 */
[----:B-1----:R-:W-:-:S13]  /*0040*/  ISETP.LE.AND P0, PT, R8, UR7, PT ;  /* 0x0000000708007c0c */ /* 0x002fda000bf03270 */
[----:B------:R-:W-:Y:S05]  /*0050*/  @P0 EXIT ;  /* 0x000000000000094d */ /* 0x000fea0003800000 */
[----:B------:R-:W0:Y:S02]  /*0060*/  LDC R19, c[0x0][0x398] ;  /* 0x0000e600ff137b82 */ /* 0x000e240000000800 */
[----:B0-----:R-:W-:-:S13]  /*0070*/  ISETP.GE.AND P0, PT, R19, 0x1, PT ;  /* 0x000000011300780c */ /* 0x001fda0003f06270 */
[----:B------:R-:W-:Y:S05]  /*0080*/  @!P0 BRA `(.L_x_0) ;  /* 0x0000000400508947 */ /* 0x000fea0003800000 */
[C---:B------:R-:W-:Y:S01]  /*0090*/  ISETP.GE.U32.AND P0, PT, R19.reuse, 0x10, PT ;  /* 0x000000101300780c */ /* 0x040fe20003f06070 */
[----:B------:R-:W-:Y:S01]  /*00a0*/  IMAD.MOV.U32 R0, RZ, RZ, RZ ;  /* 0x000000ffff007224 */ /* 0x000fe200078e00ff */
[----:B------:R-:W-:-:S04]  /*00b0*/  LOP3.LUT R9, R19, 0xf, RZ, 0xc0, !PT ;  /* 0x0000000f13097812 */ /* 0x000fc800078ec0ff */
[----:B------:R-:W-:-:S07]  /*00c0*/  ISETP.NE.AND P1, PT, R9, RZ, PT ;  /* 0x000000ff0900720c */ /* 0x000fce0003f25270 */
[----:B------:R-:W-:Y:S06]  /*00d0*/  @!P0 BRA `(.L_x_1) ;  /* 0x0000000000688947 */ /* 0x000fec0003800000 */
[----:B------:R-:W-:Y:S01]  /*00e0*/  LOP3.LUT R0, R19, 0x7ffffff0, RZ, 0xc0, !PT ;  /* 0x7ffffff013007812 */ /* 0x000fe200078ec0ff */
[----:B------:R-:W-:Y:S02]  /*00f0*/  IMAD.MOV.U32 R2, RZ, RZ, RZ ;  /* 0x000000ffff027224 */ /* 0x000fe400078e00ff */
[----:B------:R-:W-:Y:S02]  /*0100*/  IMAD.MOV.U32 R4, RZ, RZ, -0x800001 ;  /* 0xff7fffffff047424 */ /* 0x000fe400078e00ff */
[----:B------:R-:W-:Y:S02]  /*0110*/  IMAD.MOV.U32 R5, RZ, RZ, -0x800001 ;  /* 0xff7fffffff057424 */ /* 0x000fe400078e00ff */
[----:B------:R-:W-:Y:S02]  /*0120*/  IMAD.MOV.U32 R6, RZ, RZ, -0x1 ;  /* 0xffffffffff067424 */ /* 0x000fe400078e00ff */
[----:B------:R-:W-:-:S07]  /*0130*/  IMAD.MOV.U32 R7, RZ, RZ, -0x1 ;  /* 0xffffffffff077424 */ /* 0x000fce00078e00ff */
.L_x_2:
[C---:B0-----:R-:W-:Y:S02]  /*0140*/  IMAD R3, R2.reuse, 0x4, R1 ;  /* 0x0000000402037824 */ /* 0x041fe400078e0201 */
[----:B------:R-:W-:-:S03]  /*0150*/  VIADD R2, R2, 0x10 ;  /* 0x0000001002027836 */ /* 0x000fc60000000000 */
[----:B------:R0:W-:Y:S02]  /*0160*/  STL.64 [R3+0x28], R6 ;  /* 0x0000280603007387 */ /* 0x0001e40000100a00 */
[----:B------:R-:W-:Y:S02]  /*0170*/  ISETP.NE.AND P0, PT, R2, R0, PT ;  /* 0x000000000200720c */ /* 0x000fe40003f05270 */
[----:B------:R0:W-:Y:S04]  /*0180*/  STL.64 [R3+0x30], R6 ;  /* 0x0000300603007387 */ /* 0x0001e80000100a00 */
[----:B------:R0:W-:Y:S04]  /*0190*/  STL.64 [R3+0x38], R6 ;  /* 0x0000380603007387 */ /* 0x0001e80000100a00 */
[----:B------:R0:W-:Y:S04]  /*01a0*/  STL.64 [R3], R4 ;  /* 0x0000000403007387 */ /* 0x0001e80000100a00 */
[----:B------:R0:W-:Y:S04]  /*01b0*/  STL.64 [R3+0x8], R4 ;  /* 0x0000080403007387 */ /* 0x0001e80000100a00 */
        /* <DEDUP_REMOVED lines=10> */
[----:B------:R0:W-:Y:S01]  /*0260*/  STL.64 [R3+0x38], R4 ;  /* 0x0000380403007387 */ /* 0x0001e20000100a00 */
[----:B------:R-:W-:Y:S05]  /*0270*/  @P0 BRA `(.L_x_2) ;  /* 0xfffffffc00b00947 */ /* 0x000fea000383ffff */
.L_x_1:
[----:B------:R-:W-:Y:S05]  /*0280*/  @!P1 BRA `(.L_x_0) ;  /* 0x0000000000d09947 */ /* 0x000fea0003800000 */
[----:B------:R-:W-:Y:S02]  /*0290*/  ISETP.GE.U32.AND P0, PT, R9, 0x8, PT ;  /* 0x000000080900780c */ /* 0x000fe40003f06070 */
[----:B0-----:R-:W-:-:S04]  /*02a0*/  LOP3.LUT R4, R19, 0x7, RZ, 0xc0, !PT ;  /* 0x0000000713047812 */ /* 0x001fc800078ec0ff */
[----:B------:R-:W-:-:S07]  /*02b0*/  ISETP.NE.AND P1, PT, R4, RZ, PT ;  /* 0x000000ff0400720c */ /* 0x000fce0003f25270 */
[----:B------:R-:W-:Y:S06]  /*02c0*/  @!P0 BRA `(.L_x_3) ;  /* 0x0000000000508947 */ /* 0x000fec0003800000 */
[C---:B------:R-:W-:Y:S02]  /*02d0*/  IMAD R2, R0.reuse, 0x4, R1 ;  /* 0x0000000400027824 */ /* 0x040fe400078e0201 */
[----:B------:R-:W-:Y:S02]  /*02e0*/  IMAD.MOV.U32 R3, RZ, RZ, -0x800001 ;  /* 0xff7fffffff037424 */ /* 0x000fe400078e00ff */
[----:B------:R-:W-:Y:S02]  /*02f0*/  IMAD.MOV.U32 R5, RZ, RZ, -0x1 ;  /* 0xffffffffff057424 */ /* 0x000fe400078e00ff */
[----:B------:R-:W-:Y:S01]  /*0300*/  VIADD R0, R0, 0x8 ;  /* 0x0000000800007836 */ /* 0x000fe20000000000 */
[----:B------:R0:W-:Y:S04]  /*0310*/  STL [R2], R3 ;  /* 0x0000000302007387 */ /* 0x0001e80000100800 */
[----:B------:R0:W-:Y:S04]  /*0320*/  STL [R2+0x4], R3 ;  /* 0x0000040302007387 */ /* 0x0001e80000100800 */
        /* <DEDUP_REMOVED lines=13> */
[----:B------:R0:W-:Y:S02]  /*0400*/  STL [R2+0x44], R5 ;  /* 0x0000440502007387 */ /* 0x0001e40000100800 */
.L_x_3:
[----:B------:R-:W-:Y:S05]  /*0410*/  @!P1 BRA `(.L_x_0) ;  /* 0x00000000006c9947 */ /* 0x000fea0003800000 */
[----:B------:R-:W-:Y:S02]  /*0420*/  ISETP.GE.U32.AND P0, PT, R4, 0x4, PT ;  /* 0x000000040400780c */ /* 0x000fe40003f06070 */
[----:B------:R-:W-:-:S04]  /*0430*/  LOP3.LUT R6, R19, 0x3, RZ, 0xc0, !PT ;  /* 0x0000000313067812 */ /* 0x000fc800078ec0ff */
[----:B------:R-:W-:-:S07]  /*0440*/  ISETP.NE.AND P1, PT, R6, RZ, PT ;  /* 0x000000ff0600720c */ /* 0x000fce0003f25270 */
[----:B------:R-:W-:Y:S06]  /*0450*/  @!P0 BRA `(.L_x_4) ;  /* 0x0000000000308947 */ /* 0x000fec0003800000 */
[C---:B0-----:R-:W-:Y:S02]  /*0460*/  IMAD R2, R0.reuse, 0x4, R1 ;  /* 0x0000000400027824 */ /* 0x041fe400078e0201 */
        /* <DEDUP_REMOVED lines=10> */
[----:B------:R1:W-:Y:S02]  /*0510*/  STL [R2+0x34], R5 ;  /* 0x0000340502007387 */ /* 0x0003e40000100800 */
.L_x_4:
[----:B------:R-:W-:Y:S05]  /*0520*/  @!P1 BRA `(.L_x_0) ;  /* 0x0000000000289947 */ /* 0x000fea0003800000 */
[----:B01----:R-:W-:Y:S01]  /*0530*/  IMAD.MOV.U32 R3, RZ, RZ, -0x800001 ;  /* 0xff7fffffff037424 */ /* 0x003fe200078e00ff */
[----:B------:R-:W-:Y:S01]  /*0540*/  UMOV UR4, URZ ;  /* 0x000000ff00047c82 */ /* 0x000fe20008000000 */
[----:B------:R-:W-:-:S07]  /*0550*/  IMAD.MOV.U32 R5, RZ, RZ, -0x1 ;  /* 0xffffffffff057424 */ /* 0x000fce00078e00ff */
.L_x_5:
[C---:B------:R-:W-:Y:S01]  /*0560*/  IMAD R2, R0.reuse, 0x4, R1 ;  /* 0x0000000400027824 */ /* 0x040fe200078e0201 */
[----:B------:R-:W-:Y:S01]  /*0570*/  UIADD3 UR4, UPT, UPT, UR4, 0x1, URZ ;  /* 0x0000000104047890 */ /* 0x000fe2000fffe0ff */
[----:B------:R-:W-:-:S03]  /*0580*/  VIADD R0, R0, 0x1 ;  /* 0x0000000100007836 */ /* 0x000fc60000000000 */
[----:B------:R2:W-:Y:S02]  /*0590*/  STL [R2], R3 ;  /* 0x0000000302007387 */ /* 0x0005e40000100800 */
[----:B------:R-:W-:Y:S02]  /*05a0*/  ISETP.NE.AND P0, PT, R6, UR4, PT ;  /* 0x0000000406007c0c */ /* 0x000fe4000bf05270 */
[----:B------:R2:W-:Y:S11]  /*05b0*/  STL [R2+0x28], R5 ;  /* 0x0000280502007387 */ /* 0x0005f60000100800 */
[----:B--2---:R-:W-:Y:S05]  /*05c0*/  @P0 BRA `(.L_x_5) ;  /* 0xfffffffc00e40947 */ /* 0x004fea000383ffff */
.L_x_0:
[----:B------:R-:W2:Y:S01]  /*05d0*/  S2R R0, SR_TID.X ;  /* 0x0000000000007919 */ /* 0x000ea20000002100 */
[----:B------:R-:W2:Y:S01]  /*05e0*/  LDCU UR4, c[0x0][0x390] ;  /* 0x00007200ff0477ac */ /* 0x000ea20008000800 */
[----:B------:R-:W-:Y:S01]  /*05f0*/  BSSY.RECONVERGENT B0, `(.L_x_6) ;  /* 0x00000c7000007945 */ /* 0x000fe20003800200 */
[----:B------:R-:W3:Y:S01]  /*0600*/  LDCU.64 UR8, c[0x0][0x358] ;  /* 0x00006b00ff0877ac */ /* 0x000ee20008000a00 */
[----:B--2---:R-:W-:-:S13]  /*0610*/  ISETP.GE.AND P0, PT, R0, UR4, PT ;  /* 0x0000000400007c0c */ /* 0x004fda000bf06270 */
[----:B---3--:R-:W-:Y:S05]  /*0620*/  @P0 BRA `(.L_x_7) ;  /* 0x0000000c000c0947 */ /* 0x008fea0003800000 */
[----:B------:R-:W2:Y:S01]  /*0630*/  LDC R18, c[0x0][0x360] ;  /* 0x0000d800ff127b82 */ /* 0x000ea20000000800 */
[----:B------:R-:W-:-:S13]  /*0640*/  ISETP.GT.AND P0, PT, R19, 0x1, PT ;  /* 0x000000011300780c */ /* 0x000fda0003f04270 */
[----:B------:R-:W-:Y:S05]  /*0650*/  @P0 BRA `(.L_x_8) ;  /* 0x0000000000500947 */ /* 0x000fea0003800000 */
[----:B01----:R-:W3:Y:S01]  /*0660*/  LDL R2, [R1] ;  /* 0x0000000001027983 */ /* 0x003ee20000100800 */
[----:B------:R-:W0:Y:S03]  /*0670*/  LDC.64 R6, c[0x0][0x380] ;  /* 0x0000e000ff067b82 */ /* 0x000e260000000a00 */
[----:B------:R1:W5:Y:S01]  /*0680*/  LDL R4, [R1+0x28] ;  /* 0x0000280001047983 */ /* 0x0003620000100800 */
[----:B------:R-:W-:Y:S01]  /*0690*/  BSSY.RECONVERGENT B1, `(.L_x_9) ;  /* 0x000000d000017945 */ /* 0x000fe20003800200 */
[----:B------:R-:W-:Y:S02]  /*06a0*/  IMAD.MOV.U32 R5, RZ, RZ, R0 ;  /* 0x000000ffff057224 */ /* 0x000fe400078e0000 */
[----:B01-3--:R-:W-:-:S07]  /*06b0*/  IMAD.MOV.U32 R3, RZ, RZ, R2 ;  /* 0x000000ffff037224 */ /* 0x00bfce00078e0002 */
.L_x_10:
[----:B------:R-:W-:-:S04]  /*06c0*/  IMAD R11, R5, R8, UR7 ;  /* 0x00000007050b7e24 */ /* 0x000fc8000f8e0208 */
[----:B------:R-:W-:-:S06]  /*06d0*/  IMAD.WIDE R10, R11, 0x4, R6 ;  /* 0x000000040b0a7825 */ /* 0x000fcc00078e0206 */
[----:B------:R-:W3:Y:S02]  /*06e0*/  LDG.E R10, desc[UR8][R10.64] ;  /* 0x000000080a0a7981 */ /* 0x000ee4000c1e1900 */
[----:B---3--:R-:W-:-:S04]  /*06f0*/  FSETP.GT.AND P0, PT, R10, R3, PT ;  /* 0x000000030a00720b */ /* 0x008fc80003f04000 */
[----:B-----5:R-:W-:Y:S01]  /*0700*/  SEL R4, R5, R4, P0 ;  /* 0x0000000405047207 */ /* 0x020fe20000000000 */
[----:B--2---:R-:W-:Y:S01]  /*0710*/  IMAD.IADD R5, R18, 0x1, R5 ;  /* 0x0000000112057824 */ /* 0x004fe200078e0205 */
[C---:B------:R-:W-:Y:S02]  /*0720*/  FSEL R2, R10.reuse, R2, P0 ;  /* 0x000000020a027208 */ /* 0x040fe40000000000 */
[----:B------:R-:W-:Y:S02]  /*0730*/  FSEL R3, R10, R3, P0 ;  /* 0x000000030a037208 */ /* 0x000fe40000000000 */
[----:B------:R-:W-:-:S13]  /*0740*/  ISETP.GE.AND P1, PT, R5, UR4, PT ;  /* 0x0000000405007c0c */ /* 0x000fda000bf26270 */
[----:B------:R-:W-:Y:S05]  /*0750*/  @!P1 BRA `(.L_x_10) ;  /* 0xfffffffc00d89947 */ /* 0x000fea000383ffff */
[----:B------:R-:W-:Y:S05]  /*0760*/  BSYNC.RECONVERGENT B1 ;  /* 0x0000000000017941 */ /* 0x000fea0003800200 */
.L_x_9:
[----:B------:R2:W-:Y:S04]  /*0770*/  STL [R1], R2 ;  /* 0x0000000201007387 */ /* 0x0005e80000100800 */
[----:B------:R2:W-:Y:S01]  /*0780*/  STL [R1+0x28], R4 ;  /* 0x0000280401007387 */ /* 0x0005e20000100800 */
[----:B------:R-:W-:Y:S05]  /*0790*/  BRA `(.L_x_7) ;  /* 0x0000000800b07947 */ /* 0x000fea0003800000 */
.L_x_8:
[C---:B------:R-:W-:Y:S02]  /*07a0*/  VIADD R20, R19.reuse, 0x7 ;  /* 0x0000000713147836 */ /* 0x040fe40000000000 */
[C---:B------:R-:W-:Y:S02]  /*07b0*/  VIADD R25, R19.reuse, 0xf ;  /* 0x0000000f13197836 */ /* 0x040fe40000000000 */
[C---:B0-----:R-:W-:Y:S01]  /*07c0*/  VIADD R4, R19.reuse, 0xfffffffe ;  /* 0xfffffffe13047836 */ /* 0x041fe20000000000 */
[----:B-1----:R-:W-:Y:S01]  /*07d0*/  LOP3.LUT R3, R20, 0x7, RZ, 0xc0, !PT ;  /* 0x0000000714037812 */ /* 0x002fe200078ec0ff */
[----:B------:R-:W-:Y:S01]  /*07e0*/  VIADD R19, R19, 0xffffffff ;  /* 0xffffffff13137836 */ /* 0x000fe20000000000 */
[----:B------:R-:W-:Y:S01]  /*07f0*/  LOP3.LUT R2, R25, 0xf, RZ, 0xc0, !PT ;  /* 0x0000000f19027812 */ /* 0x000fe200078ec0ff */
[----:B------:R-:W-:Y:S01]  /*0800*/  IMAD.MOV.U32 R21, RZ, RZ, R0 ;  /* 0x000000ffff157224 */ /* 0x000fe200078e0000 */
[----:B------:R-:W-:Y:S01]  /*0810*/  ISETP.GE.U32.AND P0, PT, R4, 0xf, PT ;  /* 0x0000000f0400780c */ /* 0x000fe20003f06070 */
[----:B------:R-:W-:Y:S01]  /*0820*/  VIADD R3, R3, 0xffffffff ;  /* 0xffffffff03037836 */ /* 0x000fe20000000000 */
[----:B------:R-:W-:Y:S01]  /*0830*/  LOP3.LUT R20, R20, 0x3, RZ, 0xc0, !PT ;  /* 0x0000000314147812 */ /* 0x000fe200078ec0ff */
[----:B------:R-:W-:Y:S01]  /*0840*/  VIADD R2, R2, 0xffffffff ;  /* 0xffffffff02027836 */ /* 0x000fe20000000000 */
[----:B------:R-:W-:-:S02]  /*0850*/  LOP3.LUT R22, R19, 0xfffffff0, RZ, 0xc0, !PT ;  /* 0xfffffff013167812 */ /* 0x000fc400078ec0ff */
[----:B------:R-:W-:Y:S02]  /*0860*/  ISETP.GE.U32.AND P1, PT, R3, 0x3, PT ;  /* 0x000000030300780c */ /* 0x000fe40003f26070 */
[----:B------:R-:W-:-:S13]  /*0870*/  ISETP.GE.U32.AND P2, PT, R2, 0x7, PT ;  /* 0x000000070200780c */ /* 0x000fda0003f46070 */
.L_x_16:
[----:B------:R-:W0:Y:S01]  /*0880*/  LDC R2, c[0x0][0x394] ;  /* 0x0000e500ff027b82 */ /* 0x000e220000000800 */
[----:B-1----:R1:W5:Y:S07]  /*0890*/  LDL R16, [R1] ;  /* 0x0000000001107983 */ /* 0x00236e0000100800 */
[----:B------:R-:W3:Y:S01]  /*08a0*/  LDC.64 R4, c[0x0][0x380] ;  /* 0x0000e000ff047b82 */ /* 0x000ee20000000a00 */
[----:B0-----:R-:W-:-:S04]  /*08b0*/  IMAD R3, R21, R2, UR7 ;  /* 0x0000000715037e24 */ /* 0x001fc8000f8e0202 */
[----:B---3--:R-:W-:-:S05]  /*08c0*/  IMAD.WIDE R4, R3, 0x4, R4 ;  /* 0x0000000403047825 */ /* 0x008fca00078e0204 */
[----:B------:R1:W5:Y:S01]  /*08d0*/  LDG.E R23, desc[UR8][R4.64] ;  /* 0x0000000804177981 */ /* 0x000362000c1e1900 */
[----:B------:R-:W-:Y:S01]  /*08e0*/  LOP3.LUT P3, RZ, R19, 0xf, RZ, 0xc0, !PT ;  /* 0x0000000f13ff7812 */ /* 0x000fe2000786c0ff */
[----:B------:R-:W-:Y:S02]  /*08f0*/  IMAD.MOV.U32 R3, RZ, RZ, RZ ;  /* 0x000000ffff037224 */ /* 0x000fe400078e00ff */
[----:B------:R-:W-:Y:S01]  /*0900*/  IMAD.MOV.U32 R2, RZ, RZ, 0x1 ;  /* 0x00000001ff027424 */ /* 0x000fe200078e00ff */
[----:B------:R-:W-:Y:S09]  /*0910*/  @!P0 BRA `(.L_x_11) ;  /* 0x0000000400008947 */ /* 0x000ff20003800000 */
[----:B------:R-:W-:Y:S02]  /*0920*/  IMAD.MOV.U32 R3, RZ, RZ, RZ ;  /* 0x000000ffff037224 */ /* 0x000fe400078e00ff */
[----:B------:R-:W-:-:S07]  /*0930*/  IMAD.MOV.U32 R2, RZ, RZ, 0x1 ;  /* 0x00000001ff027424 */ /* 0x000fce00078e00ff */
.L_x_12:
[----:B------:R-:W-:-:S05]  /*0940*/  IMAD R24, R2, 0x4, R1 ;  /* 0x0000000402187824 */ /* 0x000fca00078e0201 */
[----:B------:R-:W3:Y:S04]  /*0950*/  LDL R17, [R24] ;  /* 0x0000000018117983 */ /* 0x000ee80000100800 */
[----:B-1----:R-:W4:Y:S04]  /*0960*/  LDL.64 R4, [R24+0x4] ;  /* 0x0000040018047983 */ /* 0x002f280000100a00 */
[----:B------:R-:W2:Y:S04]  /*0970*/  LDL.64 R6, [R24+0xc] ;  /* 0x00000c0018067983 */ /* 0x000ea80000100a00 */
[----:B------:R-:W2:Y:S04]  /*0980*/  LDL.64 R8, [R24+0x14] ;  /* 0x0000140018087983 */ /* 0x000ea80000100a00 */
[----:B------:R-:W2:Y:S04]  /*0990*/  LDL.64 R10, [R24+0x1c] ;  /* 0x00001c00180a7983 */ /* 0x000ea80000100a00 */
[----:B------:R-:W2:Y:S04]  /*09a0*/  LDL.64 R12, [R24+0x24] ;  /* 0x00002400180c7983 */ /* 0x000ea80000100a00 */
[----:B------:R-:W2:Y:S01]  /*09b0*/  LDL.64 R14, [R24+0x2c] ;  /* 0x00002c00180e7983 */ /* 0x000ea20000100a00 */
[----:B---3-5:R-:W-:-:S04]  /*09c0*/  FSETP.GEU.AND P6, PT, R17, R16, PT ;  /* 0x000000101100720b */ /* 0x028fc80003fce000 */
[----:B------:R-:W-:-:S04]  /*09d0*/  FSEL R17, R17, R16, !P6 ;  /* 0x0000001011117208 */ /* 0x000fc80007000000 */
[----:B----4-:R-:W-:-:S04]  /*09e0*/  FSETP.GEU.AND P5, PT, R4, R17, PT ;  /* 0x000000110400720b */ /* 0x010fc80003fae000 */
[----:B------:R-:W-:Y:S02]  /*09f0*/  FSEL R26, R4, R17, !P5 ;  /* 0x00000011041a7208 */ /* 0x000fe40006800000 */
[----:B------:R-:W3:Y:S04]  /*0a00*/  LDL.64 R16, [R24+0x34] ;  /* 0x0000340018107983 */ /* 0x000ee80000100a00 */
[----:B------:R-:W4:Y:S01]  /*0a10*/  LDL R4, [R24+0x3c] ;  /* 0x00003c0018047983 */ /* 0x000f220000100800 */
[CC--:B------:R-:W-:Y:S02]  /*0a20*/  FSETP.GEU.AND P4, PT, R5.reuse, R26.reuse, PT ;  /* 0x0000001a0500720b */ /* 0x0c0fe40003f8e000 */
[C---:B------:R-:W-:Y:S01]  /*0a30*/  SEL R3, R2.reuse, R3, !P6 ;  /* 0x0000000302037207 */ /* 0x040fe20007000000 */
[----:B------:R-:W-:Y:S01]  /*0a40*/  @!P5 VIADD R3, R2, 0x1 ;  /* 0x000000010203d836 */ /* 0x000fe20000000000 */
[----:B------:R-:W-:-:S04]  /*0a50*/  FSEL R5, R5, R26, !P4 ;  /* 0x0000001a05057208 */ /* 0x000fc80006000000 */
[----:B--2---:R-:W-:-:S04]  /*0a60*/  FSETP.GEU.AND P6, PT, R6, R5, PT ;  /* 0x000000050600720b */ /* 0x004fc80003fce000 */
[----:B------:R-:W-:Y:S01]  /*0a70*/  FSEL R6, R6, R5, !P6 ;  /* 0x0000000506067208 */ /* 0x000fe20007000000 */
[C---:B------:R-:W-:Y:S02]  /*0a80*/  @!P4 VIADD R3, R2.reuse, 0x2 ;  /* 0x000000020203c836 */ /* 0x040fe40000000000 */
[----:B------:R-:W-:Y:S01]  /*0a90*/  VIADD R5, R2, 0xf ;  /* 0x0000000f02057836 */ /* 0x000fe20000000000 */
[----:B------:R-:W-:-:S04]  /*0aa0*/  FSETP.GEU.AND P5, PT, R7, R6, PT ;  /* 0x000000060700720b */ /* 0x000fc80003fae000 */
[----:B------:R-:W-:Y:S01]  /*0ab0*/  FSEL R7, R7, R6, !P5 ;  /* 0x0000000607077208 */ /* 0x000fe20006800000 */
[----:B------:R-:W-:-:S03]  /*0ac0*/  @!P6 VIADD R3, R2, 0x3 ;  /* 0x000000030203e836 */ /* 0x000fc60000000000 */
        /* <DEDUP_REMOVED lines=23> */
[----:B------:R-:W-:-:S08]  /*0c40*/  @!P4 VIADD R3, R2, 0xb ;  /* 0x0000000b0203c836 */ /* 0x000fd00000000000 */
[----:B------:R-:W-:Y:S01]  /*0c50*/  @!P6 VIADD R3, R2, 0xc ;  /* 0x0000000c0203e836 */ /* 0x000fe20000000000 */
[----:B------:R-:W-:Y:S02]  /*0c60*/  ISETP.NE.AND P6, PT, R5, R22, PT ;  /* 0x000000160500720c */ /* 0x000fe40003fc5270 */
[----:B---3--:R-:W-:-:S04]  /*0c70*/  FSETP.GEU.AND P5, PT, R16, R15, PT ;  /* 0x0000000f1000720b */ /* 0x008fc80003fae000 */
[----:B------:R-:W-:-:S04]  /*0c80*/  FSEL R16, R16, R15, !P5 ;  /* 0x0000000f10107208 */ /* 0x000fc80006800000 */
[----:B------:R-:W-:-:S04]  /*0c90*/  FSETP.GEU.AND P4, PT, R17, R16, PT ;  /* 0x000000101100720b */ /* 0x000fc80003f8e000 */
[----:B------:R-:W-:Y:S01]  /*0ca0*/  FSEL R17, R17, R16, !P4 ;  /* 0x0000001011117208 */ /* 0x000fe20006000000 */
[----:B------:R-:W-:-:S03]  /*0cb0*/  @!P5 VIADD R3, R2, 0xd ;  /* 0x0000000d0203d836 */ /* 0x000fc60000000000 */
[----:B----4-:R-:W-:-:S04]  /*0cc0*/  FSETP.GEU.AND P5, PT, R4, R17, PT ;  /* 0x000000110400720b */ /* 0x010fc80003fae000 */
[----:B------:R-:W-:Y:S01]  /*0cd0*/  FSEL R16, R4, R17, !P5 ;  /* 0x0000001104107208 */ /* 0x000fe20006800000 */
[C---:B------:R-:W-:Y:S02]  /*0ce0*/  @!P4 VIADD R3, R2.reuse, 0xe ;  /* 0x0000000e0203c836 */ /* 0x040fe40000000000 */
[----:B------:R-:W-:-:S03]  /*0cf0*/  VIADD R2, R2, 0x10 ;  /* 0x0000001002027836 */ /* 0x000fc60000000000 */
[----:B------:R-:W-:Y:S01]  /*0d00*/  SEL R3, R5, R3, !P5 ;  /* 0x0000000305037207 */ /* 0x000fe20006800000 */
[----:B------:R-:W-:Y:S06]  /*0d10*/  @P6 BRA `(.L_x_12) ;  /* 0xfffffffc00086947 */ /* 0x000fec000383ffff */
.L_x_11:
[----:B------:R-:W-:Y:S05]  /*0d20*/  @!P3 BRA `(.L_x_13) ;  /* 0x00000004002cb947 */ /* 0x000fea0003800000 */
[----:B------:R-:W-:Y:S01]  /*0d30*/  LOP3.LUT P3, RZ, R25, 0x7, RZ, 0xc0, !PT ;  /* 0x0000000719ff7812 */ /* 0x000fe2000786c0ff */
[----:B------:R-:W-:-:S12]  /*0d40*/  @!P2 BRA `(.L_x_14) ;  /* 0x000000000088a947 */ /* 0x000fd80003800000 */
[----:B-1----:R-:W-:-:S05]  /*0d50*/  IMAD R4, R2, 0x4, R1 ;  /* 0x0000000402047824 */ /* 0x002fca00078e0201 */
[----:B------:R-:W3:Y:S04]  /*0d60*/  LDL R5, [R4] ;  /* 0x0000000004057983 */ /* 0x000ee80000100800 */
[----:B------:R-:W4:Y:S04]  /*0d70*/  LDL R6, [R4+0x4] ;  /* 0x0000040004067983 */ /* 0x000f280000100800 */
[----:B------:R-:W2:Y:S04]  /*0d80*/  LDL R8, [R4+0x8] ;  /* 0x0000080004087983 */ /* 0x000ea80000100800 */
[----:B------:R-:W2:Y:S04]  /*0d90*/  LDL R10, [R4+0xc] ;  /* 0x00000c00040a7983 */ /* 0x000ea80000100800 */
[----:B------:R-:W2:Y:S04]  /*0da0*/  LDL R12, [R4+0x10] ;  /* 0x00001000040c7983 */ /* 0x000ea80000100800 */
[----:B------:R-:W2:Y:S04]  /*0db0*/  LDL R14, [R4+0x14] ;  /* 0x00001400040e7983 */ /* 0x000ea80000100800 */
[----:B------:R-:W2:Y:S04]  /*0dc0*/  LDL R24, [R4+0x18] ;  /* 0x0000180004187983 */ /* 0x000ea80000100800 */
[----:B------:R-:W2:Y:S01]  /*0dd0*/  LDL R26, [R4+0x1c] ;  /* 0x00001c00041a7983 */ /* 0x000ea20000100800 */
[----:B---3-5:R-:W-:-:S04]  /*0de0*/  FSETP.GEU.AND P5, PT, R5, R16, PT ;  /* 0x000000100500720b */ /* 0x028fc80003fae000 */
[----:B------:R-:W-:Y:S02]  /*0df0*/  FSEL R5, R5, R16, !P5 ;  /* 0x0000001005057208 */ /* 0x000fe40006800000 */
[----:B------:R-:W-:Y:S02]  /*0e00*/  SEL R3, R2, R3, !P5 ;  /* 0x0000000302037207 */ /* 0x000fe40006800000 */
[----:B----4-:R-:W-:-:S04]  /*0e10*/  FSETP.GEU.AND P4, PT, R6, R5, PT ;  /* 0x000000050600720b */ /* 0x010fc80003f8e000 */
[----:B------:R-:W-:-:S04]  /*0e20*/  FSEL R5, R6, R5, !P4 ;  /* 0x0000000506057208 */ /* 0x000fc80006000000 */
[----:B--2---:R-:W-:-:S04]  /*0e30*/  FSETP.GEU.AND P6, PT, R8, R5, PT ;  /* 0x000000050800720b */ /* 0x004fc80003fce000 */
        /* <DEDUP_REMOVED lines=17> */
[C---:B------:R-:W-:Y:S02]  /*0f50*/  @!P4 VIADD R3, R2.reuse, 0x7 ;  /* 0x000000070203c836 */ /* 0x040fe40000000000 */
[----:B------:R-:W-:-:S07]  /*0f60*/  VIADD R2, R2, 0x8 ;  /* 0x0000000802027836 */ /* 0x000fce0000000000 */
.L_x_14:
[----:B------:R-:W-:Y:S05]  /*0f70*/  @!P3 BRA `(.L_x_13) ;  /* 0x000000000098b947 */ /* 0x000fea0003800000 */
[----:B------:R-:W-:Y:S01]  /*0f80*/  ISETP.NE.AND P3, PT, R20, RZ, PT ;  /* 0x000000ff1400720c */ /* 0x000fe20003f65270 */
[----:B------:R-:W-:-:S12]  /*0f90*/  @!P1 BRA `(.L_x_15) ;  /* 0x0000000000489947 */ /* 0x000fd80003800000 */
[----:B-1----:R-:W-:-:S05]  /*0fa0*/  IMAD R4, R2, 0x4, R1 ;  /* 0x0000000402047824 */ /* 0x002fca00078e0201 */
[----:B------:R-:W3:Y:S04]  /*0fb0*/  LDL R5, [R4] ;  /* 0x0000000004057983 */ /* 0x000ee80000100800 */
[----:B------:R-:W4:Y:S04]  /*0fc0*/  LDL R6, [R4+0x4] ;  /* 0x0000040004067983 */ /* 0x000f280000100800 */
        /* <DEDUP_REMOVED lines=12> */
[----:B------:R-:W-:-:S08]  /*1090*/  @!P4 VIADD R3, R2, 0x2 ;  /* 0x000000020203c836 */ /* 0x000fd00000000000 */
[C---:B------:R-:W-:Y:S02]  /*10a0*/  @!P6 VIADD R3, R2.reuse, 0x3 ;  /* 0x000000030203e836 */ /* 0x040fe40000000000 */
[----:B------:R-:W-:-:S07]  /*10b0*/  VIADD R2, R2, 0x4 ;  /* 0x0000000402027836 */ /* 0x000fce0000000000 */
.L_x_15:
[----:B------:R-:W-:Y:S05]  /*10c0*/  @!P3 BRA `(.L_x_13) ;  /* 0x000000000044b947 */ /* 0x000fea0003800000 */
[----:B-1----:R-:W-:-:S05]  /*10d0*/  IMAD R4, R2, 0x4, R1 ;  /* 0x0000000402047824 */ /* 0x002fca00078e0201 */
[----:B------:R-:W3:Y:S01]  /*10e0*/  LDL R5, [R4] ;  /* 0x0000000004057983 */ /* 0x000ee20000100800 */
[----:B------:R-:W-:Y:S02]  /*10f0*/  ISETP.NE.AND P4, PT, R20, 0x1, PT ;  /* 0x000000011400780c */ /* 0x000fe40003f85270 */
[----:B---3-5:R-:W-:-:S04]  /*1100*/  FSETP.GEU.AND P3, PT, R5, R16, PT ;  /* 0x000000100500720b */ /* 0x028fc80003f6e000 */
[----:B------:R-:W-:Y:S02]  /*1110*/  FSEL R16, R5, R16, !P3 ;  /* 0x0000001005107208 */ /* 0x000fe40005800000 */
[----:B------:R-:W-:-:S05]  /*1120*/  SEL R3, R2, R3, !P3 ;  /* 0x0000000302037207 */ /* 0x000fca0005800000 */
[----:B------:R-:W-:Y:S05]  /*1130*/  @!P4 BRA `(.L_x_13) ;  /* 0x000000000028c947 */ /* 0x000fea0003800000 */
[----:B------:R-:W3:Y:S01]  /*1140*/  LDL R5, [R4+0x4] ;  /* 0x0000040004057983 */ /* 0x000ee20000100800 */
[----:B------:R-:W-:Y:S02]  /*1150*/  ISETP.NE.AND P4, PT, R20, 0x2, PT ;  /* 0x000000021400780c */ /* 0x000fe40003f85270 */
[----:B---3--:R-:W-:-:S04]  /*1160*/  FSETP.GEU.AND P3, PT, R5, R16, PT ;  /* 0x000000100500720b */ /* 0x008fc80003f6e000 */
[----:B------:R-:W-:-:S09]  /*1170*/  FSEL R16, R5, R16, !P3 ;  /* 0x0000001005107208 */ /* 0x000fd20005800000 */
[----:B------:R-:W-:Y:S01]  /*1180*/  @!P3 VIADD R3, R2, 0x1 ;  /* 0x000000010203b836 */ /* 0x000fe20000000000 */
[----:B------:R-:W-:Y:S06]  /*1190*/  @!P4 BRA `(.L_x_13) ;  /* 0x000000000010c947 */ /* 0x000fec0003800000 */
[----:B------:R-:W3:Y:S02]  /*11a0*/  LDL R5, [R4+0x8] ;  /* 0x0000080004057983 */ /* 0x000ee40000100800 */
[----:B---3--:R-:W-:-:S13]  /*11b0*/  FSETP.GEU.AND P3, PT, R5, R16, PT ;  /* 0x000000100500720b */ /* 0x008fda0003f6e000 */
[----:B------:R-:W-:Y:S02]  /*11c0*/  @!P3 VIADD R3, R2, 0x2 ;  /* 0x000000020203b836 */ /* 0x000fe40000000000 */
[----:B------:R-:W-:-:S07]  /*11d0*/  @!P3 IMAD.MOV.U32 R16, RZ, RZ, R5 ;  /* 0x000000ffff10b224 */ /* 0x000fce00078e0005 */
.L_x_13:
[----:B-----5:R-:W-:Y:S01]  /*11e0*/  FSETP.GT.AND P3, PT, R23, R16, PT ;  /* 0x000000101700720b */ /* 0x020fe20003f64000 */
[----:B------:R-:W0:-:S12]  /*11f0*/  LDCU UR5, c[0x0][0x390] ;  /* 0x00007200ff0577ac */ /* 0x000e180008000800 */
[----:B------:R-:W-:-:S05]  /*1200*/  @P3 IMAD R2, R3, 0x4, R1 ;  /* 0x0000000403023824 */ /* 0x000fca00078e0201 */
[----:B------:R2:W-:Y:S04]  /*1210*/  @P3 STL [R2+0x28], R21 ;  /* 0x0000281502003387 */ /* 0x0005e80000100800 */
[----:B------:R3:W-:Y:S01]  /*1220*/  @P3 STL [R2], R23 ;  /* 0x0000001702003387 */ /* 0x0007e20000100800 */
[----:B--2---:R-:W-:-:S05]  /*1230*/  IMAD.IADD R21, R18, 0x1, R21 ;  /* 0x0000000112157824 */ /* 0x004fca00078e0215 */
[----:B0-----:R-:W-:-:S13]  /*1240*/  ISETP.GE.AND P3, PT, R21, UR5, PT ;  /* 0x0000000515007c0c */ /* 0x001fda000bf66270 */
[----:B---3--:R-:W-:Y:S05]  /*1250*/  @!P3 BRA `(.L_x_16) ;  /* 0xfffffff40088b947 */ /* 0x008fea000383ffff */
.L_x_7:
[----:B------:R-:W-:Y:S05]  /*1260*/  BSYNC.RECONVERGENT B0 ;  /* 0x0000000000007941 */ /* 0x000fea0003800200 */
.L_x_6:
[----:B------:R-:W2:Y:S01]  /*1270*/  LDCU UR4, c[0x0][0x398] ;  /* 0x00007300ff0477ac */ /* 0x000ea20008000800 */
[----:B01----:R-:W0:Y:S01]  /*1280*/  S2R R3, SR_CgaCtaId ;  /* 0x0000000000037919 */ /* 0x003e220000008800 */
[----:B------:R-:W-:Y:S01]  /*1290*/  MOV R24, 0x400 ;  /* 0x0000040000187802 */ /* 0x000fe20000000f00 */
[----:B------:R-:W1:Y:S01]  /*12a0*/  LDCU UR5, c[0x0][0x360] ;  /* 0x00006c00ff0577ac */ /* 0x000e620008000800 */
[----:B--2---:R-:W-:-:S04]  /*12b0*/  IMAD.U32 R2, RZ, RZ, UR4 ;  /* 0x00000004ff027e24 */ /* 0x004fc8000f8e00ff */
[C---:B-1----:R-:W-:Y:S01]  /*12c0*/  IMAD R7, R2.reuse, UR5, RZ ;  /* 0x0000000502077c24 */ /* 0x042fe2000f8e02ff */
[----:B------:R-:W-:Y:S02]  /*12d0*/  ISETP.GE.AND P0, PT, R2, 0x1, PT ;  /* 0x000000010200780c */ /* 0x000fe40003f06270 */
[----:B0-----:R-:W-:-:S05]  /*12e0*/  LEA R24, R3, R24, 0x18 ;  /* 0x0000001803187211 */ /* 0x001fca00078ec0ff */
[----:B------:R-:W-:-:S06]  /*12f0*/  IMAD R7, R7, 0x4, R24 ;  /* 0x0000000407077824 */ /* 0x000fcc00078e0218 */
[----:B------:R-:W-:Y:S05]  /*1300*/  @!P0 BRA `(.L_x_17) ;  /* 0x0000000800348947 */ /* 0x000fea0003800000 */
[C---:B------:R-:W-:Y:S01]  /*1310*/  ISETP.GE.U32.AND P0, PT, R2.reuse, 0x10, PT ;  /* 0x000000100200780c */ /* 0x040fe20003f06070 */
[----:B------:R-:W-:Y:S01]  /*1320*/  IMAD.MOV.U32 R4, RZ, RZ, RZ ;  /* 0x000000ffff047224 */ /* 0x000fe200078e00ff */
[----:B------:R-:W-:-:S04]  /*1330*/  LOP3.LUT R3, R2, 0xf, RZ, 0xc0, !PT ;  /* 0x0000000f02037812 */ /* 0x000fc800078ec0ff */
[----:B------:R-:W-:-:S07]  /*1340*/  ISETP.NE.AND P1, PT, R3, RZ, PT ;  /* 0x000000ff0300720c */ /* 0x000fce0003f25270 */
[----:B------:R-:W-:Y:S06]  /*1350*/  @!P0 BRA `(.L_x_18) ;  /* 0x0000000000d88947 */ /* 0x000fec0003800000 */
[----:B------:R-:W-:Y:S01]  /*1360*/  LOP3.LUT R4, R2, 0x7ffffff0, RZ, 0xc0, !PT ;  /* 0x7ffffff002047812 */ /* 0x000fe200078ec0ff */
[----:B------:R-:W-:-:S07]  /*1370*/  IMAD.MOV.U32 R5, RZ, RZ, RZ ;  /* 0x000000ffff057224 */ /* 0x000fce00078e00ff */
.L_x_19:
[----:B------:R-:W-:-:S05]  /*1380*/  IMAD R26, R5, 0x4, R1 ;  /* 0x00000004051a7824 */ /* 0x000fca00078e0201 */
[----:B0-----:R-:W2:Y:S04]  /*1390*/  LDL.64 R18, [R26] ;  /* 0x000000001a127983 */ /* 0x001ea80000100a00 */
[----:B------:R-:W3:Y:S01]  /*13a0*/  LDL.64 R12, [R26+0x28] ;  /* 0x000028001a0c7983 */ /* 0x000ee20000100a00 */
[----:B------:R-:W-:-:S03]  /*13b0*/  IMAD R25, R0, R2, R5 ;  /* 0x0000000200197224 */ /* 0x000fc600078e0205 */
[----:B------:R-:W4:Y:S04]  /*13c0*/  LDL.64 R20, [R26+0x8] ;  /* 0x000008001a147983 */ /* 0x000f280000100a00 */
[----:B------:R-:W5:Y:S01]  /*13d0*/  LDL.64 R14, [R26+0x30] ;  /* 0x000030001a0e7983 */ /* 0x000f620000100a00 */
[----:B------:R-:W-:-:S03]  /*13e0*/  IMAD R6, R25, 0x4, R24 ;  /* 0x0000000419067824 */ /* 0x000fc600078e0218 */
[----:B------:R-:W5:Y:S04]  /*13f0*/  LDL.64 R22, [R26+0x10] ;  /* 0x000010001a167983 */ /* 0x000f680000100a00 */
[----:B------:R-:W5:Y:S04]  /*1400*/  LDL.64 R16, [R26+0x38] ;  /* 0x000038001a107983 */ /* 0x000f680000100a00 */
[----:B------:R-:W5:Y:S04]  /*1410*/  LDL.64 R8, [R26+0x18] ;  /* 0x000018001a087983 */ /* 0x000f680000100a00 */
[----:B------:R-:W5:Y:S01]  /*1420*/  LDL.64 R10, [R26+0x40] ;  /* 0x000040001a0a7983 */ /* 0x000f620000100a00 */
[----:B------:R-:W-:-:S03]  /*1430*/  IMAD R25, R25, 0x4, R7 ;  /* 0x0000000419197824 */ /* 0x000fc600078e0207 */
[----:B--2---:R-:W-:Y:S04]  /*1440*/  STS [R6], R18 ;  /* 0x0000001206007388 */ /* 0x004fe80000000800 */
[----:B---3--:R-:W-:Y:S04]  /*1450*/  STS [R25], R12 ;  /* 0x0000000c19007388 */ /* 0x008fe80000000800 */
[----:B------:R0:W-:Y:S04]  /*1460*/  STS [R6+0x4], R19 ;  /* 0x0000041306007388 */ /* 0x0001e80000000800 */
[----:B------:R-:W-:Y:S04]  /*1470*/  STS [R25+0x4], R13 ;  /* 0x0000040d19007388 */ /* 0x000fe80000000800 */
[----:B----4-:R-:W-:Y:S04]  /*1480*/  STS [R6+0x8], R20 ;  /* 0x0000081406007388 */ /* 0x010fe80000000800 */
[----:B-----5:R-:W-:Y:S04]  /*1490*/  STS [R25+0x8], R14 ;  /* 0x0000080e19007388 */ /* 0x020fe80000000800 */
[----:B------:R1:W-:Y:S04]  /*14a0*/  STS [R6+0xc], R21 ;  /* 0x00000c1506007388 */ /* 0x0003e80000000800 */
[----:B------:R-:W-:Y:S04]  /*14b0*/  STS [R25+0xc], R15 ;  /* 0x00000c0f19007388 */ /* 0x000fe80000000800 */
[----:B0-----:R-:W2:Y:S04]  /*14c0*/  LDL.64 R18, [R26+0x48] ;  /* 0x000048001a127983 */ /* 0x001ea80000100a00 */
[----:B-1----:R-:W3:Y:S04]  /*14d0*/  LDL.64 R20, [R26+0x20] ;  /* 0x000020001a147983 */ /* 0x002ee80000100a00 */
[----:B------:R-:W-:Y:S04]  /*14e0*/  STS [R6+0x10], R22 ;  /* 0x0000101606007388 */ /* 0x000fe80000000800 */
[----:B------:R-:W-:Y:S04]  /*14f0*/  STS [R25+0x10], R16 ;  /* 0x0000101019007388 */ /* 0x000fe80000000800 */
[----:B------:R0:W-:Y:S04]  /*1500*/  STS [R6+0x14], R23 ;  /* 0x0000141706007388 */ /* 0x0001e80000000800 */
[----:B------:R-:W-:Y:S04]  /*1510*/  STS [R25+0x14], R17 ;  /* 0x0000141119007388 */ /* 0x000fe80000000800 */
[----:B------:R-:W-:Y:S04]  /*1520*/  STS [R6+0x18], R8 ;  /* 0x0000180806007388 */ /* 0x000fe80000000800 */
[----:B0-----:R-:W4:Y:S04]  /*1530*/  LDL.64 R22, [R26+0x50] ;  /* 0x000050001a167983 */ /* 0x001f280000100a00 */
[----:B------:R-:W-:Y:S04]  /*1540*/  STS [R25+0x18], R10 ;  /* 0x0000180a19007388 */ /* 0x000fe80000000800 */
[----:B------:R0:W-:Y:S04]  /*1550*/  STS [R6+0x1c], R9 ;  /* 0x00001c0906007388 */ /* 0x0001e80000000800 */
[----:B------:R1:W-:Y:S04]  /*1560*/  STS [R25+0x1c], R11 ;  /* 0x00001c0b19007388 */ /* 0x0003e80000000800 */
[----:B0-----:R-:W5:Y:S04]  /*1570*/  LDL.64 R8, [R26+0x58] ;  /* 0x000058001a087983 */ /* 0x001f680000100a00 */
[----:B-1----:R-:W5:Y:S01]  /*1580*/  LDL.64 R10, [R26+0x60] ;  /* 0x000060001a0a7983 */ /* 0x002f620000100a00 */
[----:B------:R-:W-:-:S05]  /*1590*/  VIADD R5, R5, 0x10 ;  /* 0x0000001005057836 */ /* 0x000fca0000000000 */
[----:B------:R-:W-:Y:S01]  /*15a0*/  ISETP.NE.AND P0, PT, R5, R4, PT ;  /* 0x000000040500720c */ /* 0x000fe20003f05270 */
[----:B---3--:R0:W-:Y:S04]  /*15b0*/  STS [R6+0x20], R20 ;  /* 0x0000201406007388 */ /* 0x0081e80000000800 */
[----:B--2---:R0:W-:Y:S04]  /*15c0*/  STS [R25+0x20], R18 ;  /* 0x0000201219007388 */ /* 0x0041e80000000800 */
[----:B------:R0:W-:Y:S04]  /*15d0*/  STS [R6+0x24], R21 ;  /* 0x0000241506007388 */ /* 0x0001e80000000800 */
[----:B------:R0:W-:Y:S04]  /*15e0*/  STS [R25+0x24], R19 ;  /* 0x0000241319007388 */ /* 0x0001e80000000800 */
[----:B------:R0:W-:Y:S04]  /*15f0*/  STS [R6+0x28], R12 ;  /* 0x0000280c06007388 */ /* 0x0001e80000000800 */
[----:B----4-:R0:W-:Y:S04]  /*1600*/  STS [R25+0x28], R22 ;  /* 0x0000281619007388 */ /* 0x0101e80000000800 */
[----:B------:R0:W-:Y:S04]  /*1610*/  STS [R6+0x2c], R13 ;  /* 0x00002c0d06007388 */ /* 0x0001e80000000800 */
[----:B------:R0:W-:Y:S04]  /*1620*/  STS [R25+0x2c], R23 ;  /* 0x00002c1719007388 */ /* 0x0001e80000000800 */
[----:B------:R0:W-:Y:S04]  /*1630*/  STS [R6+0x30], R14 ;  /* 0x0000300e06007388 */ /* 0x0001e80000000800 */
[----:B-----5:R0:W-:Y:S04]  /*1640*/  STS [R25+0x30], R8 ;  /* 0x0000300819007388 */ /* 0x0201e80000000800 */
[----:B------:R0:W-:Y:S04]  /*1650*/  STS [R6+0x34], R15 ;  /* 0x0000340f06007388 */ /* 0x0001e80000000800 */
[----:B------:R0:W-:Y:S04]  /*1660*/  STS [R25+0x34], R9 ;  /* 0x0000340919007388 */ /* 0x0001e80000000800 */
[----:B------:R0:W-:Y:S04]  /*1670*/  STS [R6+0x38], R16 ;  /* 0x0000381006007388 */ /* 0x0001e80000000800 */
[----:B------:R0:W-:Y:S04]  /*1680*/  STS [R25+0x38], R10 ;  /* 0x0000380a19007388 */ /* 0x0001e80000000800 */
[----:B------:R0:W-:Y:S04]  /*1690*/  STS [R6+0x3c], R17 ;  /* 0x00003c1106007388 */ /* 0x0001e80000000800 */
[----:B------:R0:W-:Y:S01]  /*16a0*/  STS [R25+0x3c], R11 ;  /* 0x00003c0b19007388 */ /* 0x0001e20000000800 */
[----:B------:R-:W-:Y:S05]  /*16b0*/  @P0 BRA `(.L_x_19) ;  /* 0xfffffffc00300947 */ /* 0x000fea000383ffff */
.L_x_18:
[----:B------:R-:W-:Y:S05]  /*16c0*/  @!P1 BRA `(.L_x_17) ;  /* 0x0000000400449947 */ /* 0x000fea0003800000 */
[----:B------:R-:W-:Y:S02]  /*16d0*/  ISETP.GE.U32.AND P0, PT, R3, 0x8, PT ;  /* 0x000000080300780c */ /* 0x000fe40003f06070 */
[----:B0-----:R-:W-:-:S04]  /*16e0*/  LOP3.LUT R18, R2, 0x7, RZ, 0xc0, !PT ;  /* 0x0000000702127812 */ /* 0x001fc800078ec0ff */
[----:B------:R-:W-:-:S07]  /*16f0*/  ISETP.NE.AND P1, PT, R18, RZ, PT ;  /* 0x000000ff1200720c */ /* 0x000fce0003f25270 */
[----:B------:R-:W-:Y:S06]  /*1700*/  @!P0 BRA `(.L_x_20) ;  /* 0x0000000000948947 */ /* 0x000fec0003800000 */
[----:B------:R-:W-:-:S05]  /*1710*/  IMAD R3, R4, 0x4, R1 ;  /* 0x0000000404037824 */ /* 0x000fca00078e0201 */
[----:B------:R-:W2:Y:S04]  /*1720*/  LDL R5, [R3] ;  /* 0x0000000003057983 */ /* 0x000ea80000100800 */
[----:B------:R-:W3:Y:S04]  /*1730*/  LDL R9, [R3+0x28] ;  /* 0x0000280003097983 */ /* 0x000ee80000100800 */
[----:B------:R-:W4:Y:S04]  /*1740*/  LDL R11, [R3+0x4] ;  /* 0x00000400030b7983 */ /* 0x000f280000100800 */
[----:B------:R-:W5:Y:S04]  /*1750*/  LDL R13, [R3+0x2c] ;  /* 0x00002c00030d7983 */ /* 0x000f680000100800 */
        /* <DEDUP_REMOVED lines=11> */
[----:B------:R-:W5:Y:S01]  /*1810*/  LDL R16, [R3+0x44] ;  /* 0x0000440003107983 */ /* 0x000f620000100800 */
[----:B------:R-:W-:-:S02]  /*1820*/  IMAD R6, R0, R2, R4 ;  /* 0x0000000200067224 */ /* 0x000fc400078e0204 */
[----:B------:R-:W-:Y:S02]  /*1830*/  VIADD R4, R4, 0x8 ;  /* 0x0000000804047836 */ /* 0x000fe40000000000 */
[C---:B------:R-:W-:Y:S02]  /*1840*/  IMAD R8, R6.reuse, 0x4, R24 ;  /* 0x0000000406087824 */ /* 0x040fe400078e0218 */
[----:B------:R-:W-:-:S03]  /*1850*/  IMAD R6, R6, 0x4, R7 ;  /* 0x0000000406067824 */ /* 0x000fc600078e0207 */
[----:B--2---:R0:W-:Y:S04]  /*1860*/  STS [R8], R5 ;  /* 0x0000000508007388 */ /* 0x0041e80000000800 */
[----:B---3--:R0:W-:Y:S04]  /*1870*/  STS [R6], R9 ;  /* 0x0000000906007388 */ /* 0x0081e80000000800 */
[----:B----4-:R0:W-:Y:S04]  /*1880*/  STS [R8+0x4], R11 ;  /* 0x0000040b08007388 */ /* 0x0101e80000000800 */
[----:B-----5:R0:W-:Y:S04]  /*1890*/  STS [R6+0x4], R13 ;  /* 0x0000040d06007388 */ /* 0x0201e80000000800 */
[----:B------:R0:W-:Y:S04]  /*18a0*/  STS [R8+0x8], R15 ;  /* 0x0000080f08007388 */ /* 0x0001e80000000800 */
        /* <DEDUP_REMOVED lines=10> */
[----:B------:R0:W-:Y:S02]  /*1950*/  STS [R6+0x1c], R16 ;  /* 0x00001c1006007388 */ /* 0x0001e40000000800 */
.L_x_20:
        /* <DEDUP_REMOVED lines=25> */
[----:B------:R0:W-:Y:S02]  /*1af0*/  STS [R6+0xc], R21 ;  /* 0x00000c1506007388 */ /* 0x0001e40000000800 */
.L_x_21:
[----:B------:R-:W-:Y:S05]  /*1b00*/  @!P1 BRA `(.L_x_17) ;  /* 0x0000000000349947 */ /* 0x000fea0003800000 */
[----:B------:R-:W-:-:S05]  /*1b10*/  UMOV UR4, URZ ;  /* 0x000000ff00047c82 */ /* 0x000fca0008000000 */
.L_x_22:
[----:B------:R-:W-:-:S05]  /*1b20*/  IMAD R3, R4, 0x4, R1 ;  /* 0x0000000404037824 */ /* 0x000fca00078e0201 */
[----:B01----:R-:W2:Y:S04]  /*1b30*/  LDL R5, [R3] ;  /* 0x0000000003057983 */ /* 0x003ea80000100800 */
[----:B------:R-:W3:Y:S01]  /*1b40*/  LDL R9, [R3+0x28] ;  /* 0x0000280003097983 */ /* 0x000ee20000100800 */
[----:B------:R-:W-:Y:S01]  /*1b50*/  IMAD R6, R0, R2, R4 ;  /* 0x0000000200067224 */ /* 0x000fe200078e0204 */
[----:B------:R-:W-:Y:S01]  /*1b60*/  UIADD3 UR4, UPT, UPT, UR4, 0x1, URZ ;  /* 0x0000000104047890 */ /* 0x000fe2000fffe0ff */
[----:B------:R-:W-:Y:S02]  /*1b70*/  VIADD R4, R4, 0x1 ;  /* 0x0000000104047836 */ /* 0x000fe40000000000 */
[C---:B------:R-:W-:Y:S02]  /*1b80*/  IMAD R8, R6.reuse, 0x4, R24 ;  /* 0x0000000406087824 */ /* 0x040fe400078e0218 */
[----:B------:R-:W-:Y:S01]  /*1b90*/  IMAD R6, R6, 0x4, R7 ;  /* 0x0000000406067824 */ /* 0x000fe200078e0207 */
[----:B------:R-:W-:-:S02]  /*1ba0*/  ISETP.NE.AND P0, PT, R10, UR4, PT ;  /* 0x000000040a007c0c */ /* 0x000fc4000bf05270 */
[----:B--2---:R1:W-:Y:S04]  /*1bb0*/  STS [R8], R5 ;  /* 0x0000000508007388 */ /* 0x0043e80000000800 */
[----:B---3--:R1:W-:Y:S07]  /*1bc0*/  STS [R6], R9 ;  /* 0x0000000906007388 */ /* 0x0083ee0000000800 */
[----:B------:R-:W-:Y:S05]  /*1bd0*/  @P0 BRA `(.L_x_22) ;  /* 0xfffffffc00d00947 */ /* 0x000fea000383ffff */
.L_x_17:
[----:B------:R-:W-:Y:S01]  /*1be0*/  BAR.SYNC.DEFER_BLOCKING 0x0 ;  /* 0x0000000000007b1d */ /* 0x000fe20000010000 */
[----:B------:R-:W-:-:S09]  /*1bf0*/  UISETP.GE.U32.AND UP0, UPT, UR5, 0x2, UPT ;  /* 0x000000020500788c */ /* 0x000fd2000bf06070 */
[----:B------:R-:W-:Y:S05]  /*1c00*/  BRA.U !UP0, `(.L_x_23) ;  /* 0x0000000908347547 */ /* 0x000fea000b800000 */
[C---:B0-----:R-:W-:Y:S02]  /*1c10*/  VIADD R20, R2.reuse, 0x7 ;  /* 0x0000000702147836 */ /* 0x041fe40000000000 */
[----:B------:R-:W-:Y:S02]  /*1c20*/  VIADD R21, R2, 0x3 ;  /* 0x0000000302157836 */ /* 0x000fe40000000000 */
[----:B-1----:R-:W-:Y:S01]  /*1c30*/  IMAD R5, R0, R2, RZ ;  /* 0x0000000200057224 */ /* 0x002fe200078e02ff */
[----:B------:R-:W-:Y:S01]  /*1c40*/  LOP3.LUT R3, R20, 0x7, RZ, 0xc0, !PT ;  /* 0x0000000714037812 */ /* 0x000fe200078ec0ff */
[----:B------:R-:W-:Y:S01]  /*1c50*/  VIADD R22, R2, 0xffffffff ;  /* 0xffffffff02167836 */ /* 0x000fe20000000000 */
[----:B------:R-:W-:-:S03]  /*1c60*/  LOP3.LUT R4, R21, 0x3, RZ, 0xc0, !PT ;  /* 0x0000000315047812 */ /* 0x000fc600078ec0ff */
[----:B------:R-:W-:Y:S01]  /*1c70*/  VIADD R3, R3, 0xffffffff ;  /* 0xffffffff03037836 */ /* 0x000fe20000000000 */
[----:B------:R-:W-:Y:S01]  /*1c80*/  ISETP.NE.AND P1, PT, R4, 0x1, PT ;  /* 0x000000010400780c */ /* 0x000fe20003f25270 */
[----:B------:R-:W-:Y:S01]  /*1c90*/  VIADD R4, R2, 0xfffffffe ;  /* 0xfffffffe02047836 */ /* 0x000fe20000000000 */
[----:B------:R-:W-:Y:S02]  /*1ca0*/  LOP3.LUT R6, R22, 0xfffffff8, RZ, 0xc0, !PT ;  /* 0xfffffff816067812 */ /* 0x000fe400078ec0ff */
[----:B------:R-:W-:Y:S01]  /*1cb0*/  ISETP.GE.U32.AND P2, PT, R3, 0x3, PT ;  /* 0x000000030300780c */ /* 0x000fe20003f46070 */
[C---:B------:R-:W-:Y:S02]  /*1cc0*/  IMAD R3, R5.reuse, 0x4, R24 ;  /* 0x0000000405037824 */ /* 0x040fe400078e0218 */
[----:B------:R-:W-:Y:S02]  /*1cd0*/  IMAD R5, R5, 0x4, R7 ;  /* 0x0000000405057824 */ /* 0x000fe400078e0207 */
[----:B------:R-:W-:-:S08]  /*1ce0*/  VIADD R8, R3, 0x10 ;  /* 0x0000001003087836 */ /* 0x000fd00000000000 */
.L_x_33:
[----:B0-----:R-:W0:Y:S01]  /*1cf0*/  LDCU UR4, c[0x0][0x398] ;  /* 0x00007300ff0477ac */ /* 0x001e220008000800 */
[----:B------:R-:W-:Y:S01]  /*1d00*/  BSSY.RECONVERGENT B0, `(.L_x_24) ;  /* 0x000007a000007945 */ /* 0x000fe20003800200 */
[----:B------:R-:W-:Y:S01]  /*1d10*/  UMOV UR6, UR5 ;  /* 0x0000000500067c82 */ /* 0x000fe20008000000 */
[----:B------:R-:W-:Y:S01]  /*1d20*/  USHF.R.U32.HI UR5, URZ, 0x1, UR5 ;  /* 0x00000001ff057899 */ /* 0x000fe20008011605 */
[----:B0-----:R-:W-:-:S05]  /*1d30*/  IMAD.U32 R2, RZ, RZ, UR4 ;  /* 0x00000004ff027e24 */ /* 0x001fca000f8e00ff */
[----:B------:R-:W-:-:S04]  /*1d40*/  ISETP.GE.AND P0, PT, R2, 0x1, PT ;  /* 0x000000010200780c */ /* 0x000fc80003f06270 */
[----:B------:R-:W-:-:S13]  /*1d50*/  ISETP.GE.U32.OR P0, PT, R0, UR5, !P0 ;  /* 0x0000000500007c0c */ /* 0x000fda000c706470 */
[----:B-1----:R-:W-:Y:S05]  /*1d60*/  @P0 BRA `(.L_x_25) ;  /* 0x0000000400cc0947 */ /* 0x002fea0003800000 */
[----:B------:R-:W-:Y:S01]  /*1d70*/  ISETP.NE.AND P0, PT, R2, 0x1, PT ;  /* 0x000000010200780c */ /* 0x000fe20003f05270 */
[----:B------:R-:W-:-:S04]  /*1d80*/  VIADD R9, R0, UR5 ;  /* 0x0000000500097c36 */ /* 0x000fc80008000000 */
[----:B------:R-:W-:-:S08]  /*1d90*/  IMAD R9, R9, R2, RZ ;  /* 0x0000000209097224 */ /* 0x000fd000078e02ff */
[----:B------:R-:W-:Y:S05]  /*1da0*/  @!P0 BRA `(.L_x_26) ;  /* 0x00000004009c8947 */ /* 0x000fea0003800000 */
[----:B------:R-:W-:-:S05]  /*1db0*/  UMOV UR4, URZ ;  /* 0x000000ff00047c82 */ /* 0x000fca0008000000 */
.L_x_32:
[----:B------:R-:W-:Y:S01]  /*1dc0*/  VIADD R2, R9, UR4 ;  /* 0x0000000409027c36 */ /* 0x000fe20008000000 */
[----:B0-----:R0:W1:Y:S01]  /*1dd0*/  LDS R19, [R3] ;  /* 0x0000000003137984 */ /* 0x0010620000000800 */
[----:B------:R-:W2:Y:S01]  /*1de0*/  LDCU UR10, c[0x0][0x398] ;  /* 0x00007300ff0a77ac */ /* 0x000ea20008000800 */
[----:B------:R-:W-:Y:S01]  /*1df0*/  ISETP.GE.U32.AND P3, PT, R4, 0x7, PT ;  /* 0x000000070400780c */ /* 0x000fe20003f66070 */
[C---:B------:R-:W-:Y:S02]  /*1e00*/  IMAD R10, R2.reuse, 0x4, R24 ;  /* 0x00000004020a7824 */ /* 0x040fe400078e0218 */
[----:B------:R-:W-:Y:S01]  /*1e10*/  IMAD R11, R2, 0x4, R7 ;  /* 0x00000004020b7824 */ /* 0x000fe200078e0207 */
[----:B------:R-:W-:Y:S01]  /*1e20*/  UIADD3 UR4, UPT, UPT, UR4, 0x1, URZ ;  /* 0x0000000104047890 */ /* 0x000fe2000fffe0ff */
[----:B------:R-:W-:Y:S02]  /*1e30*/  IMAD.MOV.U32 R14, RZ, RZ, RZ ;  /* 0x000000ffff0e7224 */ /* 0x000fe400078e00ff */
[----:B------:R-:W3:Y:S01]  /*1e40*/  LDS R10, [R10] ;  /* 0x000000000a0a7984 */ /* 0x000ee20000000800 */
[----:B------:R-:W-:-:S03]  /*1e50*/  IMAD.MOV.U32 R12, RZ, RZ, 0x1 ;  /* 0x00000001ff0c7424 */ /* 0x000fc600078e00ff */
[----:B------:R-:W4:Y:S01]  /*1e60*/  LDS R11, [R11] ;  /* 0x000000000b0b7984 */ /* 0x000f220000000800 */
[----:B--2---:R-:W-:-:S05]  /*1e70*/  IMAD.U32 R2, RZ, RZ, UR10 ;  /* 0x0000000aff027e24 */ /* 0x004fca000f8e00ff */
[----:B------:R-:W-:Y:S01]  /*1e80*/  ISETP.NE.AND P0, PT, R2, UR4, PT ;  /* 0x0000000402007c0c */ /* 0x000fe2000bf05270 */
[----:B0-----:R-:W-:-:S12]  /*1e90*/  @!P3 BRA `(.L_x_27) ;  /* 0x0000000000a0b947 */ /* 0x001fd80003800000 */
[----:B------:R-:W-:Y:S02]  /*1ea0*/  IMAD.MOV.U32 R13, RZ, RZ, RZ ;  /* 0x000000ffff0d7224 */ /* 0x000fe400078e00ff */
[----:B------:R-:W-:Y:S02]  /*1eb0*/  IMAD.MOV.U32 R12, RZ, RZ, R8 ;  /* 0x000000ffff0c7224 */ /* 0x000fe400078e0008 */
[----:B------:R-:W-:-:S07]  /*1ec0*/  IMAD.MOV.U32 R14, RZ, RZ, RZ ;  /* 0x000000ffff0e7224 */ /* 0x000fce00078e00ff */
.L_x_28:
[----:B------:R-:W1:Y:S04]  /*1ed0*/  LDS R18, [R12+-0xc] ;  /* 0xfffff4000c127984 */ /* 0x000e680000000800 */
[----:B------:R-:W0:Y:S04]  /*1ee0*/  LDS R26, [R12+-0x8] ;  /* 0xfffff8000c1a7984 */ /* 0x000e280000000800 */
[----:B------:R-:W2:Y:S04]  /*1ef0*/  LDS R28, [R12+-0x4] ;  /* 0xfffffc000c1c7984 */ /* 0x000ea80000000800 */
[----:B------:R-:W5:Y:S04]  /*1f00*/  LDS R17, [R12] ;  /* 0x000000000c117984 */ /* 0x000f680000000800 */
[----:B------:R-:W3:Y:S04]  /*1f10*/  LDS R16, [R12+0x4] ;  /* 0x000004000c107984 */ /* 0x000ee80000000800 */
[----:B------:R-:W4:Y:S01]  /*1f20*/  LDS R15, [R12+0x8] ;  /* 0x000008000c0f7984 */ /* 0x000f220000000800 */
[----:B-1----:R-:W-:-:S04]  /*1f30*/  FSETP.GEU.AND P4, PT, R18, R19, PT ;  /* 0x000000131200720b */ /* 0x002fc80003f8e000 */
[----:B------:R-:W-:Y:S02]  /*1f40*/  FSEL R19, R18, R19, !P4 ;  /* 0x0000001312137208 */ /* 0x000fe40006000000 */
[----:B------:R-:W1:Y:S02]  /*1f50*/  LDS R18, [R12+0xc] ;  /* 0x00000c000c127984 */ /* 0x000e640000000800 */
[----:B0-----:R-:W-:-:S04]  /*1f60*/  FSETP.GEU.AND P6, PT, R26, R19, PT ;  /* 0x000000131a00720b */ /* 0x001fc80003fce000 */
[----:B------:R-:W-:Y:S01]  /*1f70*/  FSEL R19, R26, R19, !P6 ;  /* 0x000000131a137208 */ /* 0x000fe20007000000 */
[----:B------:R-:W-:Y:S01]  /*1f80*/  @!P4 VIADD R14, R13, 0x1 ;  /* 0x000000010d0ec836 */ /* 0x000fe20000000000 */
[----:B------:R0:W1:Y:S02]  /*1f90*/  LDS R26, [R12+0x10] ;  /* 0x000010000c1a7984 */ /* 0x0000640000000800 */
[----:B--2---:R-:W-:-:S04]  /*1fa0*/  FSETP.GEU.AND P5, PT, R28, R19, PT ;  /* 0x000000131c00720b */ /* 0x004fc80003fae000 */
[----:B------:R-:W-:Y:S01]  /*1fb0*/  FSEL R28, R28, R19, !P5 ;  /* 0x000000131c1c7208 */ /* 0x000fe20006800000 */
[----:B------:R-:W-:Y:S02]  /*1fc0*/  @!P6 VIADD R14, R13, 0x2 ;  /* 0x000000020d0ee836 */ /* 0x000fe40000000000 */
[----:B0-----:R-:W-:Y:S01]  /*1fd0*/  VIADD R12, R12, 0x20 ;  /* 0x000000200c0c7836 */ /* 0x001fe20000000000 */
[----:B-----5:R-:W-:-:S04]  /*1fe0*/  FSETP.GEU.AND P3, PT, R17, R28, PT ;  /* 0x0000001c1100720b */ /* 0x020fc80003f6e000 */
[----:B------:R-:W-:Y:S01]  /*1ff0*/  FSEL R17, R17, R28, !P3 ;  /* 0x0000001c11117208 */ /* 0x000fe20005800000 */
[----:B------:R-:W-:-:S03]  /*2000*/  @!P5 VIADD R14, R13, 0x3 ;  /* 0x000000030d0ed836 */ /* 0x000fc60000000000 */
[----:B---3--:R-:W-:-:S04]  /*2010*/  FSETP.GEU.AND P4, PT, R16, R17, PT ;  /* 0x000000111000720b */ /* 0x008fc80003f8e000 */
[----:B------:R-:W-:Y:S01]  /*2020*/  FSEL R16, R16, R17, !P4 ;  /* 0x0000001110107208 */ /* 0x000fe20006000000 */
[----:B------:R-:W-:-:S03]  /*2030*/  @!P3 VIADD R14, R13, 0x4 ;  /* 0x000000040d0eb836 */ /* 0x000fc60000000000 */
[----:B----4-:R-:W-:-:S04]  /*2040*/  FSETP.GEU.AND P6, PT, R15, R16, PT ;  /* 0x000000100f00720b */ /* 0x010fc80003fce000 */
[----:B------:R-:W-:Y:S01]  /*2050*/  FSEL R15, R15, R16, !P6 ;  /* 0x000000100f0f7208 */ /* 0x000fe20007000000 */
[----:B------:R-:W-:-:S03]  /*2060*/  @!P4 VIADD R14, R13, 0x5 ;  /* 0x000000050d0ec836 */ /* 0x000fc60000000000 */
[----:B-1----:R-:W-:-:S04]  /*2070*/  FSETP.GEU.AND P5, PT, R18, R15, PT ;  /* 0x0000000f1200720b */ /* 0x002fc80003fae000 */
[----:B------:R-:W-:Y:S01]  /*2080*/  FSEL R15, R18, R15, !P5 ;  /* 0x0000000f120f7208 */ /* 0x000fe20006800000 */
[----:B------:R-:W-:-:S03]  /*2090*/  @!P6 VIADD R14, R13, 0x6 ;  /* 0x000000060d0ee836 */ /* 0x000fc60000000000 */
[----:B------:R-:W-:-:S04]  /*20a0*/  FSETP.GEU.AND P3, PT, R26, R15, PT ;  /* 0x0000000f1a00720b */ /* 0x000fc80003f6e000 */
[----:B------:R-:W-:Y:S01]  /*20b0*/  FSEL R19, R26, R15, !P3 ;  /* 0x0000000f1a137208 */ /* 0x000fe20005800000 */
[C---:B------:R-:W-:Y:S02]  /*20c0*/  @!P5 VIADD R14, R13.reuse, 0x7 ;  /* 0x000000070d0ed836 */ /* 0x040fe40000000000 */
[----:B------:R-:W-:-:S05]  /*20d0*/  VIADD R13, R13, 0x8 ;  /* 0x000000080d0d7836 */ /* 0x000fca0000000000 */
[C---:B------:R-:W-:Y:S02]  /*20e0*/  ISETP.NE.AND P4, PT, R13.reuse, R6, PT ;  /* 0x000000060d00720c */ /* 0x040fe40003f85270 */
[----:B------:R-:W-:-:S11]  /*20f0*/  SEL R14, R13, R14, !P3 ;  /* 0x0000000e0d0e7207 */ /* 0x000fd60005800000 */
[----:B------:R-:W-:Y:S05]  /*2100*/  @P4 BRA `(.L_x_28) ;  /* 0xfffffffc00704947 */ /* 0x000fea000383ffff */
[----:B------:R-:W-:-:S07]  /*2110*/  VIADD R12, R13, 0x1 ;  /* 0x000000010d0c7836 */ /* 0x000fce0000000000 */
.L_x_27:
[----:B------:R-:W-:-:S13]  /*2120*/  LOP3.LUT P3, RZ, R22, 0x7, RZ, 0xc0, !PT ;  /* 0x0000000716ff7812 */ /* 0x000fda000786c0ff */
[----:B------:R-:W-:Y:S05]  /*2130*/  @!P3 BRA `(.L_x_29) ;  /* 0x00000000009cb947 */ /* 0x000fea0003800000 */
[----:B------:R-:W-:Y:S01]  /*2140*/  LOP3.LUT P3, RZ, R20, 0x3, RZ, 0xc0, !PT ;  /* 0x0000000314ff7812 */ /* 0x000fe2000786c0ff */
[----:B------:R-:W-:-:S12]  /*2150*/  @!P2 BRA `(.L_x_30) ;  /* 0x000000000048a947 */ /* 0x000fd80003800000 */
[----:B------:R-:W-:-:S05]  /*2160*/  IMAD R13, R12, 0x4, R3 ;  /* 0x000000040c0d7824 */ /* 0x000fca00078e0203 */
[----:B------:R-:W1:Y:S04]  /*2170*/  LDS R16, [R13] ;  /* 0x000000000d107984 */ /* 0x000e680000000800 */
[----:B------:R-:W0:Y:S04]  /*2180*/  LDS R15, [R13+0x4] ;  /* 0x000004000d0f7984 */ /* 0x000e280000000800 */
[----:B------:R-:W2:Y:S04]  /*2190*/  LDS R18, [R13+0x8] ;  /* 0x000008000d127984 */ /* 0x000ea80000000800 */
[----:B------:R-:W5:Y:S01]  /*21a0*/  LDS R26, [R13+0xc] ;  /* 0x00000c000d1a7984 */ /* 0x000f620000000800 */
[----:B-1----:R-:W-:-:S04]  /*21b0*/  FSETP.GEU.AND P6, PT, R16, R19, PT ;  /* 0x000000131000720b */ /* 0x002fc80003fce000 */
[----:B------:R-:W-:Y:S02]  /*21c0*/  FSEL R16, R16, R19, !P6 ;  /* 0x0000001310107208 */ /* 0x000fe40007000000 */
[----:B------:R-:W-:Y:S02]  /*21d0*/  SEL R14, R12, R14, !P6 ;  /* 0x0000000e0c0e7207 */ /* 0x000fe40007000000 */
[----:B0-----:R-:W-:-:S04]  /*21e0*/  FSETP.GEU.AND P5, PT, R15, R16, PT ;  /* 0x000000100f00720b */ /* 0x001fc80003fae000 */
[----:B------:R-:W-:-:S04]  /*21f0*/  FSEL R15, R15, R16, !P5 ;  /* 0x000000100f0f7208 */ /* 0x000fc80006800000 */
[----:B--2---:R-:W-:-:S04]  /*2200*/  FSETP.GEU.AND P4, PT, R18, R15, PT ;  /* 0x0000000f1200720b */ /* 0x004fc80003f8e000 */
[----:B------:R-:W-:Y:S01]  /*2210*/  FSEL R15, R18, R15, !P4 ;  /* 0x0000000f120f7208 */ /* 0x000fe20006000000 */
[----:B------:R-:W-:-:S03]  /*2220*/  @!P5 VIADD R14, R12, 0x1 ;  /* 0x000000010c0ed836 */ /* 0x000fc60000000000 */
[----:B-----5:R-:W-:-:S04]  /*2230*/  FSETP.GEU.AND P6, PT, R26, R15, PT ;  /* 0x0000000f1a00720b */ /* 0x020fc80003fce000 */
[----:B------:R-:W-:Y:S01]  /*2240*/  FSEL R19, R26, R15, !P6 ;  /* 0x0000000f1a137208 */ /* 0x000fe20007000000 */
[----:B------:R-:W-:-:S08]  /*2250*/  @!P4 VIADD R14, R12, 0x2 ;  /* 0x000000020c0ec836 */ /* 0x000fd00000000000 */
[C---:B------:R-:W-:Y:S02]  /*2260*/  @!P6 VIADD R14, R12.reuse, 0x3 ;  /* 0x000000030c0ee836 */ /* 0x040fe40000000000 */
[----:B------:R-:W-:-:S07]  /*2270*/  VIADD R12, R12, 0x4 ;  /* 0x000000040c0c7836 */ /* 0x000fce0000000000 */
.L_x_30:
[----:B------:R-:W-:Y:S05]  /*2280*/  @!P3 BRA `(.L_x_29) ;  /* 0x000000000048b947 */ /* 0x000fea0003800000 */
[----:B------:R-:W-:Y:S01]  /*2290*/  LOP3.LUT P3, RZ, R21, 0x1, RZ, 0xc0, !PT ;  /* 0x0000000115ff7812 */ /* 0x000fe2000786c0ff */
[----:B------:R-:W-:-:S12]  /*22a0*/  @!P1 BRA `(.L_x_31) ;  /* 0x0000000000289947 */ /* 0x000fd80003800000 */
[----:B------:R-:W-:-:S05]  /*22b0*/  IMAD R13, R12, 0x4, R3 ;  /* 0x000000040c0d7824 */ /* 0x000fca00078e0203 */
[----:B------:R-:W1:Y:S04]  /*22c0*/  LDS R16, [R13] ;  /* 0x000000000d107984 */ /* 0x000e680000000800 */
[----:B------:R-:W0:Y:S01]  /*22d0*/  LDS R18, [R13+0x4] ;  /* 0x000004000d127984 */ /* 0x000e220000000800 */
[----:B-1----:R-:W-:-:S04]  /*22e0*/  FSETP.GEU.AND P4, PT, R16, R19, PT ;  /* 0x000000131000720b */ /* 0x002fc80003f8e000 */
[----:B------:R-:W-:Y:S02]  /*22f0*/  FSEL R19, R16, R19, !P4 ;  /* 0x0000001310137208 */ /* 0x000fe40006000000 */
[----:B------:R-:W-:Y:S02]  /*2300*/  SEL R14, R12, R14, !P4 ;  /* 0x0000000e0c0e7207 */ /* 0x000fe40006000000 */
[----:B0-----:R-:W-:-:S04]  /*2310*/  FSETP.GEU.AND P5, PT, R18, R19, PT ;  /* 0x000000131200720b */ /* 0x001fc80003fae000 */
[----:B------:R-:W-:-:S09]  /*2320*/  FSEL R19, R18, R19, !P5 ;  /* 0x0000001312137208 */ /* 0x000fd20006800000 */
[C---:B------:R-:W-:Y:S02]  /*2330*/  @!P5 VIADD R14, R12.reuse, 0x1 ;  /* 0x000000010c0ed836 */ /* 0x040fe40000000000 */
[----:B------:R-:W-:-:S07]  /*2340*/  VIADD R12, R12, 0x2 ;  /* 0x000000020c0c7836 */ /* 0x000fce0000000000 */
.L_x_31:
[----:B------:R-:W-:Y:S05]  /*2350*/  @!P3 BRA `(.L_x_29) ;  /* 0x000000000014b947 */ /* 0x000fea0003800000 */
[----:B------:R-:W-:-:S05]  /*2360*/  IMAD R13, R12, 0x4, R3 ;  /* 0x000000040c0d7824 */ /* 0x000fca00078e0203 */
[----:B------:R-:W1:Y:S02]  /*2370*/  LDS R16, [R13] ;  /* 0x000000000d107984 */ /* 0x000e640000000800 */
[----:B-1----:R-:W-:-:S13]  /*2380*/  FSETP.GEU.AND P3, PT, R16, R19, PT ;  /* 0x000000131000720b */ /* 0x002fda0003f6e000 */
[----:B------:R-:W-:Y:S02]  /*2390*/  @!P3 IMAD.MOV.U32 R19, RZ, RZ, R16 ;  /* 0x000000ffff13b224 */ /* 0x000fe400078e0010 */
[----:B------:R-:W-:-:S07]  /*23a0*/  @!P3 IMAD.MOV.U32 R14, RZ, RZ, R12 ;  /* 0x000000ffff0eb224 */ /* 0x000fce00078e000c */
.L_x_29:
[----:B-1-3--:R-:W-:-:S13]  /*23b0*/  FSETP.GT.AND P3, PT, R10, R19, PT ;  /* 0x000000130a00720b */ /* 0x00afda0003f64000 */
[C---:B------:R-:W-:Y:S02]  /*23c0*/  @P3 IMAD R13, R14.reuse, 0x4, R3 ;  /* 0x000000040e0d3824 */ /* 0x040fe400078e0203 */
[----:B------:R-:W-:-:S03]  /*23d0*/  @P3 IMAD R14, R14, 0x4, R5 ;  /* 0x000000040e0e3824 */ /* 0x000fc600078e0205 */
[----:B------:R0:W-:Y:S04]  /*23e0*/  @P3 STS [R13], R10 ;  /* 0x0000000a0d003388 */ /* 0x0001e80000000800 */
[----:B----4-:R0:W-:Y:S01]  /*23f0*/  @P3 STS [R14], R11 ;  /* 0x0000000b0e003388 */ /* 0x0101e20000000800 */
[----:B------:R-:W-:Y:S05]  /*2400*/  @P0 BRA `(.L_x_32) ;  /* 0xfffffff8006c0947 */ /* 0x000fea000383ffff */
[----:B------:R-:W-:Y:S05]  /*2410*/  BRA `(.L_x_25) ;  /* 0x0000000000207947 */ /* 0x000fea0003800000 */
.L_x_26:
[C---:B------:R-:W-:Y:S01]  /*2420*/  IMAD R10, R9.reuse, 0x4, R24 ;  /* 0x00000004090a7824 */ /* 0x040fe200078e0218 */
[----:B------:R-:W-:Y:S01]  /*2430*/  LDS R11, [R3] ;  /* 0x00000000030b7984 */ /* 0x000fe20000000800 */
[----:B------:R-:W-:-:S04]  /*2440*/  IMAD R12, R9, 0x4, R7 ;  /* 0x00000004090c7824 */ /* 0x000fc800078e0207 */
[----:B------:R-:W0:Y:S02]  /*2450*/  LDS R10, [R10] ;  /* 0x000000000a0a7984 */ /* 0x000e240000000800 */
[----:B0-----:R-:W-:-:S13]  /*2460*/  FSETP.GT.AND P0, PT, R10, R11, PT ;  /* 0x0000000b0a00720b */ /* 0x001fda0003f04000 */
[----:B------:R-:W0:Y:S04]  /*2470*/  @P0 LDS R12, [R12] ;  /* 0x000000000c0c0984 */ /* 0x000e280000000800 */
[----:B------:R1:W-:Y:S04]  /*2480*/  @P0 STS [R3], R10 ;  /* 0x0000000a03000388 */ /* 0x0003e80000000800 */
[----:B0-----:R1:W-:Y:S02]  /*2490*/  @P0 STS [R5], R12 ;  /* 0x0000000c05000388 */ /* 0x0013e40000000800 */
.L_x_25:
[----:B------:R-:W-:Y:S05]  /*24a0*/  BSYNC.RECONVERGENT B0 ;  /* 0x0000000000007941 */ /* 0x000fea0003800200 */
.L_x_24:
[----:B------:R-:W-:Y:S01]  /*24b0*/  BAR.SYNC.DEFER_BLOCKING 0x0 ;  /* 0x0000000000007b1d */ /* 0x000fe20000010000 */
[----:B------:R-:W-:-:S09]  /*24c0*/  UISETP.GT.U32.AND UP0, UPT, UR6, 0x3, UPT ;  /* 0x000000030600788c */ /* 0x000fd2000bf04070 */
[----:B------:R-:W-:Y:S05]  /*24d0*/  BRA.U UP0, `(.L_x_33) ;  /* 0xfffffff900047547 */ /* 0x000fea000b83ffff */
.L_x_23:
[----:B------:R-:W-:-:S13]  /*24e0*/  ISETP.GE.U32.AND P0, PT, R0, R2, PT ;  /* 0x000000020000720c */ /* 0x000fda0003f06070 */
[----:B------:R-:W-:Y:S05]  /*24f0*/  @P0 EXIT ;  /* 0x000000000000094d */ /* 0x000fea0003800000 */
[C---:B------:R-:W-:Y:S01]  /*2500*/  IMAD R24, R0.reuse, 0x4, R24 ;  /* 0x0000000400187824 */ /* 0x040fe200078e0218 */
[----:B01----:R-:W0:Y:S01]  /*2510*/  LDC.64 R4, c[0x0][0x388] ;  /* 0x0000e200ff047b82 */ /* 0x003e220000000a00 */
[----:B------:R-:W-:Y:S02]  /*2520*/  IMAD R6, R0, 0x4, R7 ;  /* 0x0000000400067824 */ /* 0x000fe400078e0207 */
[----:B------:R-:W-:Y:S01]  /*2530*/  IMAD R3, R2, UR7, R0 ;  /* 0x0000000702037c24 */ /* 0x000fe2000f8e0200 */
[----:B------:R-:W1:Y:S04]  /*2540*/  LDS R7, [R24] ;  /* 0x0000000018077984 */ /* 0x000e680000000800 */
[----:B------:R-:W2:Y:S01]  /*2550*/  LDS R9, [R6] ;  /* 0x0000000006097984 */ /* 0x000ea20000000800 */
[----:B0-----:R-:W-:-:S05]  /*2560*/  IMAD.WIDE.U32 R2, R3, 0x8, R4 ;  /* 0x0000000803027825 */ /* 0x001fca00078e0004 */
[----:B-1----:R-:W-:Y:S04]  /*2570*/  STG.E desc[UR8][R2.64], R7 ;  /* 0x0000000702007986 */ /* 0x002fe8000c101908 */
[----:B--2---:R-:W-:Y:S01]  /*2580*/  STG.E desc[UR8][R2.64+0x4], R9 ;  /* 0x0000040902007986 */ /* 0x004fe2000c101908 */
[----:B------:R-:W-:Y:S05]  /*2590*/  EXIT ;  /* 0x000000000000794d */ /* 0x000fea0003800000 */
.L_x_34:
[----:B------:R-:W-:-:S00]  /*25a0*/  BRA `(.L_x_34) ;  /* 0xfffffffc00fc7947 */ /* 0x000fc0000383ffff */
[----:B------:R-:W-:-:S00]  /*25b0*/  NOP ;  /* 0x0000000000007918 */ /* 0x000fc00000000000 */
        /* <DEDUP_REMOVED lines=12> */
.L_x_39:


//--------------------- .text._Z28matrix_mul_shared_mem_kernelPKfS0_Pfiii --------------------------
	.section	.text._Z28matrix_mul_shared_mem_kernelPKfS0_Pfiii,"ax",@progbits
	.align	128
        .global         _Z28matrix_mul_shared_mem_kernelPKfS0_Pfiii
        .type           _Z28matrix_mul_shared_mem_kernelPKfS0_Pfiii,@function
        .size           _Z28matrix_mul_shared_mem_kernelPKfS0_Pfiii,(.L_x_40 - _Z28matrix_mul_shared_mem_kernelPKfS0_Pfiii)
        .other          _Z28matrix_mul_shared_mem_kernelPKfS0_Pfiii,@"STO_CUDA_ENTRY STV_DEFAULT"
_Z28matrix_mul_shared_mem_kernelPKfS0_Pfiii:
.text._Z28matrix_mul_shared_mem_kernelPKfS0_Pfiii:
[----:B------:R-:W-:Y:S01]  /*0000*/  LDC R1, c[0x0][0x37c] ;  /* 0x0000df00ff017b82 */ /* 0x000fe20000000800 */
[----:B------:R-:W0:Y:S01]  /*0010*/  S2R R12, SR_TID.Y ;  /* 0x00000000000c7919 */ /* 0x000e220000002200 */
[----:B------:R-:W1:Y:S06]  /*0020*/  LDCU UR7, c[0x0][0x3a0] ;  /* 0x00007400ff0777ac */ /* 0x000e6c0008000800 */
[----:B------:R-:W0:Y:S01]  /*0030*/  S2UR UR4, SR_CTAID.Y ;  /* 0x00000000000479c3 */ /* 0x000e220000002600 */
[----:B------:R-:W-:Y:S01]  /*0040*/  HFMA2 R21, -RZ, RZ, 0, 0 ;  /* 0x00000000ff157431 */ /* 0x000fe200000001ff */
[----:B------:R-:W2:Y:S01]  /*0050*/  S2R R13, SR_TID.X ;  /* 0x00000000000d7919 */ /* 0x000ea20000002100 */
[----:B------:R-:W3:Y:S05]  /*0060*/  LDCU.64 UR8, c[0x0][0x358] ;  /* 0x00006b00ff0877ac */ /* 0x000eea0008000a00 */
[----:B------:R-:W0:Y:S08]  /*0070*/  LDC R3, c[0x0][0x364] ;  /* 0x0000d900ff037b82 */ /* 0x000e300000000800 */
[----:B------:R-:W2:Y:S01]  /*0080*/  S2UR UR5, SR_CTAID.X ;  /* 0x00000000000579c3 */ /* 0x000ea20000002500 */
[----:B-1----:R-:W-:-:S07]  /*0090*/  UISETP.GE.AND UP0, UPT, UR7, 0x1, UPT ;  /* 0x000000010700788c */ /* 0x002fce000bf06270 */
[----:B------:R-:W2:Y:S01]  /*00a0*/  LDC R2, c[0x0][0x360] ;  /* 0x0000d800ff027b82 */ /* 0x000ea20000000800 */
[----:B0-----:R-:W-:Y:S02]  /*00b0*/  IMAD R0, R3, UR4, R12 ;  /* 0x0000000403007c24 */ /* 0x001fe4000f8e020c */
[----:B--2---:R-:W-:Y:S01]  /*00c0*/  IMAD R3, R2, UR5, R13 ;  /* 0x0000000502037c24 */ /* 0x004fe2000f8e020d */
[----:B---3--:R-:W-:Y:S06]  /*00d0*/  BRA.U !UP0, `(.L_x_35) ;  /* 0x0000000d08007547 */ /* 0x008fec000b800000 */
[----:B------:R-:W0:Y:S01]  /*00e0*/  S2UR UR6, SR_CgaCtaId ;  /* 0x00000000000679c3 */ /* 0x000e220000008800 */
[----:B------:R-:W-:Y:S01]  /*00f0*/  UMOV UR4, 0x400 ;  /* 0x0000040000047882 */ /* 0x000fe20000000000 */
[----:B------:R-:W-:Y:S01]  /*0100*/  UISETP.GE.U32.AND UP0, UPT, UR7, 0x11, UPT ;  /* 0x000000110700788c */ /* 0x000fe2000bf06070 */
[----:B------:R-:W-:Y:S01]  /*0110*/  MOV R21, RZ ;  /* 0x000000ff00157202 */ /* 0x000fe20000000f00 */
[----:B------:R-:W-:Y:S02]  /*0120*/  UIADD3 UR5, UPT, UPT, UR4, 0x400, URZ ;  /* 0x0000040004057890 */ /* 0x000fe4000fffe0ff */
[----:B0-----:R-:W-:Y:S02]  /*0130*/  ULEA UR4, UR6, UR4, 0x18 ;  /* 0x0000000406047291 */ /* 0x001fe4000f8ec0ff */
[----:B------:R-:W-:Y:S02]  /*0140*/  ULEA UR5, UR6, UR5, 0x18 ;  /* 0x0000000506057291 */ /* 0x000fe4000f8ec0ff */
[----:B------:R-:W-:-:S02]  /*0150*/  UIADD3 UR6, UPT, UPT, UR7, 0xf, URZ ;  /* 0x0000000f07067890 */ /* 0x000fc4000fffe0ff */
[C---:B------:R-:W-:Y:S01]  /*0160*/  LEA R2, R12.reuse, UR4, 0x6 ;  /* 0x000000040c027c11 */ /* 0x040fe2000f8e30ff */
[----:B------:R-:W-:Y:S01]  /*0170*/  UMOV UR4, URZ ;  /* 0x000000ff00047c82 */ /* 0x000fe20008000000 */
[C---:B------:R-:W-:Y:S02]  /*0180*/  LEA R16, R13.reuse, UR5, 0x2 ;  /* 0x000000050d107c11 */ /* 0x040fe4000f8e10ff */
[----:B------:R-:W-:Y:S02]  /*0190*/  LEA R20, R13, R2, 0x2 ;  /* 0x000000020d147211 */ /* 0x000fe400078e10ff */
[----:B------:R-:W-:Y:S01]  /*01a0*/  LEA R19, R12, R16, 0x6 ;  /* 0x000000100c137211 */ /* 0x000fe200078e30ff */
[----:B------:R-:W-:Y:S06]  /*01b0*/  BRA.U !UP0, `(.L_x_36) ;  /* 0x0000000508dc7547 */ /* 0x000fec000b800000 */
[----:B------:R-:W0:Y:S01]  /*01c0*/  LDC.64 R24, c[0x0][0x380] ;  /* 0x0000e000ff187b82 */ /* 0x000e220000000a00 */
[----:B------:R-:W1:Y:S01]  /*01d0*/  LDCU UR10, c[0x0][0x398] ;  /* 0x00007300ff0a77ac */ /* 0x000e620008000800 */
[----:B------:R-:W-:Y:S01]  /*01e0*/  IMAD R18, R3, UR7, R12 ;  /* 0x0000000703127c24 */ /* 0x000fe2000f8e020c */
[----:B------:R-:W-:Y:S01]  /*01f0*/  MOV R21, RZ ;  /* 0x000000ff00157202 */ /* 0x000fe20000000f00 */
[C---:B------:R-:W-:Y:S01]  /*0200*/  IMAD R17, R0.reuse, UR7, R13 ;  /* 0x0000000700117c24 */ /* 0x040fe2000f8e020d */
[----:B------:R-:W-:Y:S01]  /*0210*/  USHF.R.U32.HI UR4, URZ, 0x4, UR6 ;  /* 0x00000004ff047899 */ /* 0x000fe20008011606 */
[----:B------:R-:W-:Y:S01]  /*0220*/  MOV R15, R13 ;  /* 0x0000000d000f7202 */ /* 0x000fe20000000f00 */
[----:B------:R-:W2:Y:S01]  /*0230*/  LDCU UR5, c[0x0][0x3a0] ;  /* 0x00007400ff0577ac */ /* 0x000ea20008000800 */
[----:B------:R-:W3:Y:S01]  /*0240*/  LDC.64 R22, c[0x0][0x388] ;  /* 0x0000e200ff167b82 */ /* 0x000ee20000000a00 */
[----:B------:R-:W-:Y:S01]  /*0250*/  MOV R14, R12 ;  /* 0x0000000c000e7202 */ /* 0x000fe20000000f00 */
[----:B------:R-:W-:Y:S01]  /*0260*/  ULOP3.LUT UR4, UR4, 0x7fffffe, URZ, 0xc0, !UPT ;  /* 0x07fffffe04047892 */ /* 0x000fe2000f8ec0ff */
[----:B------:R-:W4:Y:S03]  /*0270*/  LDCU UR11, c[0x0][0x39c] ;  /* 0x00007380ff0b77ac */ /* 0x000f260008000800 */
[----:B------:R-:W-:Y:S01]  /*0280*/  UIADD3 UR4, UPT, UPT, -UR4, URZ, URZ ;  /* 0x000000ff04047290 */ /* 0x000fe2000fffe1ff */
[----:B-1----:R-:W-:-:S13]  /*0290*/  ISETP.GE.AND P1, PT, R0, UR10, PT ;  /* 0x0000000a00007c0c */ /* 0x002fda000bf26270 */
.L_x_37:
[----:B----4-:R-:W-:Y:S01]  /*02a0*/  ISETP.GE.AND P0, PT, R3, UR11, PT ;  /* 0x0000000b03007c0c */ /* 0x010fe2000bf06270 */
[----:B--2---:R-:W-:Y:S01]  /*02b0*/  UMOV UR7, UR5 ;  /* 0x0000000500077c82 */ /* 0x004fe20008000000 */
[----:B------:R-:W-:Y:S02]  /*02c0*/  CS2R R8, SRZ ;  /* 0x0000000000087805 */ /* 0x000fe4000001ff00 */
[----:B------:R-:W-:Y:S01]  /*02d0*/  ISETP.GE.OR P2, PT, R15, UR7, P1 ;  /* 0x000000070f007c0c */ /* 0x000fe20008f46670 */
[----:B0-----:R-:W-:Y:S01]  /*02e0*/  IMAD.WIDE R28, R17, 0x4, R24 ;  /* 0x00000004111c7825 */ /* 0x001fe200078e0218 */
[----:B------:R-:W-:-:S03]  /*02f0*/  ISETP.GE.OR P3, PT, R14, UR7, P0 ;  /* 0x000000070e007c0c */ /* 0x000fc60008766670 */
[----:B---3--:R-:W-:-:S08]  /*0300*/  IMAD.WIDE R26, R18, 0x4, R22 ;  /* 0x00000004121a7825 */ /* 0x008fd000078e0216 */
[----:B------:R-:W2:Y:S04]  /*0310*/  @!P2 LDG.E R9, desc[UR8][R28.64] ;  /* 0x000000081c09a981 */ /* 0x000ea8000c1e1900 */
[----:B------:R-:W3:Y:S04]  /*0320*/  @!P3 LDG.E R8, desc[UR8][R26.64] ;  /* 0x000000081a08b981 */ /* 0x000ee8000c1e1900 */
[----:B--2---:R-:W-:Y:S04]  /*0330*/  STS [R20], R9 ;  /* 0x0000000914007388 */ /* 0x004fe80000000800 */
[----:B---3--:R-:W-:Y:S01]  /*0340*/  STS [R19], R8 ;  /* 0x0000000813007388 */ /* 0x008fe20000000800 */
[----:B------:R-:W-:Y:S06]  /*0350*/  BAR.SYNC.DEFER_BLOCKING 0x0 ;  /* 0x0000000000007b1d */ /* 0x000fec0000010000 */
[----:B------:R-:W-:Y:S04]  /*0360*/  LDS R10, [R16] ;  /* 0x00000000100a7984 */ /* 0x000fe80000000800 */
[----:B------:R-:W0:Y:S04]  /*0370*/  LDS.128 R4, [R2] ;  /* 0x0000000002047984 */ /* 0x000e280000000c00 */
[----:B------:R-:W1:Y:S04]  /*0380*/  LDS R11, [R16+0x40] ;  /* 0x00004000100b7984 */ /* 0x000e680000000800 */
[----:B------:R-:W-:Y:S04]  /*0390*/  LDS R9, [R16+0x100] ;  /* 0x0001000010097984 */ /* 0x000fe80000000800 */
[----:B------:R-:W-:Y:S01]  /*03a0*/  LDS R8, [R16+0x200] ;  /* 0x0002000010087984 */ /* 0x000fe20000000800 */
[----:B0-----:R-:W-:-:S04]  /*03b0*/  FFMA R4, R4, R10, R21 ;  /* 0x0000000a04047223 */ /* 0x001fc80000000015 */
[----:B-1----:R-:W-:Y:S02]  /*03c0*/  FFMA R5, R11, R5, R4 ;  /* 0x000000050b057223 */ /* 0x002fe40000000004 */
[----:B------:R-:W0:Y:S04]  /*03d0*/  LDS R4, [R16+0x80] ;  /* 0x0000800010047984 */ /* 0x000e280000000800 */
[----:B------:R-:W1:Y:S01]  /*03e0*/  LDS R11, [R16+0xc0] ;  /* 0x0000c000100b7984 */ /* 0x000e620000000800 */
[----:B0-----:R-:W-:-:S04]  /*03f0*/  FFMA R4, R4, R6, R5 ;  /* 0x0000000604047223 */ /* 0x001fc80000000005 */
[----:B-1----:R-:W-:Y:S02]  /*0400*/  FFMA R11, R11, R7, R4 ;  /* 0x000000070b0b7223 */ /* 0x002fe40000000004 */
[----:B------:R-:W0:Y:S02]  /*0410*/  LDS.128 R4, [R2+0x10] ;  /* 0x0000100002047984 */ /* 0x000e240000000c00 */
[----:B0-----:R-:W-:Y:S02]  /*0420*/  FFMA R4, R4, R9, R11 ;  /* 0x0000000904047223 */ /* 0x001fe4000000000b */
[----:B------:R-:W0:Y:S02]  /*0430*/  LDS R9, [R16+0x140] ;  /* 0x0001400010097984 */ /* 0x000e240000000800 */
[----:B0-----:R-:W-:Y:S02]  /*0440*/  FFMA R5, R9, R5, R4 ;  /* 0x0000000509057223 */ /* 0x001fe40000000004 */
[----:B------:R-:W0:Y:S04]  /*0450*/  LDS R4, [R16+0x180] ;  /* 0x0001800010047984 */ /* 0x000e280000000800 */
[----:B------:R-:W1:Y:S01]  /*0460*/  LDS R9, [R16+0x1c0] ;  /* 0x0001c00010097984 */ /* 0x000e620000000800 */
[----:B0-----:R-:W-:-:S04]  /*0470*/  FFMA R4, R4, R6, R5 ;  /* 0x0000000604047223 */ /* 0x001fc80000000005 */
[----:B-1----:R-:W-:Y:S02]  /*0480*/  FFMA R9, R9, R7, R4 ;  /* 0x0000000709097223 */ /* 0x002fe40000000004 */
[----:B------:R-:W0:Y:S02]  /*0490*/  LDS.128 R4, [R2+0x20] ;  /* 0x0000200002047984 */ /* 0x000e240000000c00 */
[----:B0-----:R-:W-:Y:S02]  /*04a0*/  FFMA R4, R4, R8, R9 ;  /* 0x0000000804047223 */ /* 0x001fe40000000009 */
[----:B------:R-:W0:Y:S04]  /*04b0*/  LDS R9, [R16+0x240] ;  /* 0x0002400010097984 */ /* 0x000e280000000800 */
[----:B------:R-:W-:Y:S01]  /*04c0*/  LDS R8, [R16+0x300] ;  /* 0x0003000010087984 */ /* 0x000fe20000000800 */
[----:B0-----:R-:W-:-:S03]  /*04d0*/  FFMA R5, R9, R5, R4 ;  /* 0x0000000509057223 */ /* 0x001fc60000000004 */
[----:B------:R-:W0:Y:S04]  /*04e0*/  LDS R4, [R16+0x280] ;  /* 0x0002800010047984 */ /* 0x000e280000000800 */
[----:B------:R-:W1:Y:S01]  /*04f0*/  LDS R9, [R16+0x2c0] ;  /* 0x0002c00010097984 */ /* 0x000e620000000800 */
[----:B0-----:R-:W-:-:S04]  /*0500*/  FFMA R4, R4, R6, R5 ;  /* 0x0000000604047223 */ /* 0x001fc80000000005 */
[----:B-1----:R-:W-:Y:S02]  /*0510*/  FFMA R9, R9, R7, R4 ;  /* 0x0000000709097223 */ /* 0x002fe40000000004 */
[----:B------:R-:W0:Y:S02]  /*0520*/  LDS.128 R4, [R2+0x30] ;  /* 0x0000300002047984 */ /* 0x000e240000000c00 */
[----:B0-----:R-:W-:Y:S01]  /*0530*/  FFMA R4, R4, R8, R9 ;  /* 0x0000000804047223 */ /* 0x001fe20000000009 */
[----:B------:R-:W-:Y:S01]  /*0540*/  IADD3 R8, PT, PT, R15, 0x10, RZ ;  /* 0x000000100f087810 */ /* 0x000fe20007ffe0ff */
[----:B------:R-:W0:Y:S03]  /*0550*/  LDS R9, [R16+0x340] ;  /* 0x0003400010097984 */ /* 0x000e260000000800 */
[----:B------:R-:W-:Y:S02]  /*0560*/  ISETP.GE.OR P2, PT, R8, UR7, P1 ;  /* 0x0000000708007c0c */ /* 0x000fe40008f46670 */
[----:B------:R-:W1:Y:S01]  /*0570*/  LDS R8, [R16+0x380] ;  /* 0x0003800010087984 */ /* 0x000e620000000800 */
[----:B------:R-:W-:-:S04]  /*0580*/  IADD3 R10, PT, PT, R14, 0x10, RZ ;  /* 0x000000100e0a7810 */ /* 0x000fc80007ffe0ff */
[----:B------:R-:W-:Y:S02]  /*0590*/  ISETP.GE.OR P0, PT, R10, UR7, P0 ;  /* 0x000000070a007c0c */ /* 0x000fe40008706670 */
[----:B------:R-:W-:Y:S01]  /*05a0*/  MOV R10, RZ ;  /* 0x000000ff000a7202 */ /* 0x000fe20000000f00 */
[----:B0-----:R-:W-:Y:S01]  /*05b0*/  FFMA R9, R9, R5, R4 ;  /* 0x0000000509097223 */ /* 0x001fe20000000004 */
[----:B------:R-:W-:Y:S01]  /*05c0*/  HFMA2 R5, -RZ, RZ, 0, 0 ;  /* 0x00000000ff057431 */ /* 0x000fe200000001ff */
[----:B------:R-:W0:Y:S01]  /*05d0*/  LDS R4, [R16+0x3c0] ;  /* 0x0003c00010047984 */ /* 0x000e220000000800 */
[----:B------:R-:W-:Y:S06]  /*05e0*/  BAR.SYNC.DEFER_BLOCKING 0x0 ;  /* 0x0000000000007b1d */ /* 0x000fec0000010000 */
[----:B------:R-:W2:Y:S04]  /*05f0*/  @!P2 LDG.E R5, desc[UR8][R28.64+0x40] ;  /* 0x000040081c05a981 */ /* 0x000ea8000c1e1900 */
[----:B------:R-:W3:Y:S01]  /*0600*/  @!P0 LDG.E R10, desc[UR8][R26.64+0x40] ;  /* 0x000040081a0a8981 */ /* 0x000ee2000c1e1900 */
[----:B-1----:R-:W-:Y:S01]  /*0610*/  FFMA R6, R8, R6, R9 ;  /* 0x0000000608067223 */ /* 0x002fe20000000009 */
[----:B------:R-:W-:Y:S01]  /*0620*/  UIADD3 UR4, UPT, UPT, UR4, 0x2, URZ ;  /* 0x0000000204047890 */ /* 0x000fe2000fffe0ff */
[----:B------:R-:W-:-:S02]  /*0630*/  IADD3 R18, PT, PT, R18, 0x20, RZ ;  /* 0x0000002012127810 */ /* 0x000fc40007ffe0ff */
[----:B------:R-:W-:Y:S01]  /*0640*/  IADD3 R17, PT, PT, R17, 0x20, RZ ;  /* 0x0000002011117810 */ /* 0x000fe20007ffe0ff */
[----:B------:R-:W-:Y:S01]  /*0650*/  UISETP.NE.AND UP0, UPT, UR4, URZ, UPT ;  /* 0x000000ff0400728c */ /* 0x000fe2000bf05270 */
[----:B------:R-:W-:Y:S01]  /*0660*/  IADD3 R14, PT, PT, R14, 0x20, RZ ;  /* 0x000000200e0e7810 */ /* 0x000fe20007ffe0ff */
[----:B0-----:R-:W-:Y:S01]  /*0670*/  FFMA R7, R4, R7, R6 ;  /* 0x0000000704077223 */ /* 0x001fe20000000006 */
[----:B------:R-:W-:Y:S01]  /*0680*/  IADD3 R15, PT, PT, R15, 0x20, RZ ;  /* 0x000000200f0f7810 */ /* 0x000fe20007ffe0ff */
[----:B--2---:R-:W-:Y:S04]  /*0690*/  STS [R20], R5 ;  /* 0x0000000514007388 */ /* 0x004fe80000000800 */
[----:B---3--:R-:W-:Y:S01]  /*06a0*/  STS [R19], R10 ;  /* 0x0000000a13007388 */ /* 0x008fe20000000800 */
[----:B------:R-:W-:Y:S06]  /*06b0*/  BAR.SYNC.DEFER_BLOCKING 0x0 ;  /* 0x0000000000007b1d */ /* 0x000fec0000010000 */
[----:B------:R-:W-:Y:S04]  /*06c0*/  LDS R5, [R16] ;  /* 0x0000000010057984 */ /* 0x000fe80000000800 */
[----:B------:R-:W0:Y:S04]  /*06d0*/  LDS.128 R8, [R2] ;  /* 0x0000000002087984 */ /* 0x000e280000000c00 */
[----:B------:R-:W1:Y:S04]  /*06e0*/  LDS R29, [R16+0x40] ;  /* 0x00004000101d7984 */ /* 0x000e680000000800 */
[----:B------:R-:W2:Y:S04]  /*06f0*/  LDS R21, [R16+0x80] ;  /* 0x0000800010157984 */ /* 0x000ea80000000800 */
[----:B------:R-:W3:Y:S04]  /*0700*/  LDS R28, [R16+0xc0] ;  /* 0x0000c000101c7984 */ /* 0x000ee80000000800 */
[----:B------:R-:W-:Y:S01]  /*0710*/  LDS R26, [R16+0x1c0] ;  /* 0x0001c000101a7984 */ /* 0x000fe20000000800 */
[----:B0-----:R-:W-:-:S03]  /*0720*/  FFMA R8, R8, R5, R7 ;  /* 0x0000000508087223 */ /* 0x001fc60000000007 */
[----:B------:R-:W-:Y:S01]  /*0730*/  LDS.128 R4, [R2+0x10] ;  /* 0x0000100002047984 */ /* 0x000fe20000000c00 */
[----:B-1----:R-:W-:-:S03]  /*0740*/  FFMA R8, R29, R9, R8 ;  /* 0x000000091d087223 */ /* 0x002fc60000000008 */
[----:B------:R-:W0:Y:S01]  /*0750*/  LDS R9, [R16+0x100] ;  /* 0x0001000010097984 */ /* 0x000e220000000800 */
[----:B--2---:R-:W-:-:S03]  /*0760*/  FFMA R27, R21, R10, R8 ;  /* 0x0000000a151b7223 */ /* 0x004fc60000000008 */
[----:B------:R-:W1:Y:S01]  /*0770*/  LDS R29, [R16+0x140] ;  /* 0x00014000101d7984 */ /* 0x000e620000000800 */
[----:B---3--:R-:W-:-:S03]  /*0780*/  FFMA R11, R28, R11, R27 ;  /* 0x0000000b1c0b7223 */ /* 0x008fc6000000001b */
[----:B------:R-:W2:Y:S04]  /*0790*/  LDS R21, [R16+0x180] ;  /* 0x0001800010157984 */ /* 0x000ea80000000800 */
[----:B------:R-:W-:Y:S01]  /*07a0*/  LDS R27, [R16+0x240] ;  /* 0x00024000101b7984 */ /* 0x000fe20000000800 */
[----:B0-----:R-:W-:-:S03]  /*07b0*/  FFMA R4, R4, R9, R11 ;  /* 0x0000000904047223 */ /* 0x001fc6000000000b */
[----:B------:R-:W-:Y:S01]  /*07c0*/  LDS.128 R8, [R2+0x20] ;  /* 0x0000200002087984 */ /* 0x000fe20000000c00 */
[----:B-1----:R-:W-:-:S03]  /*07d0*/  FFMA R4, R29, R5, R4 ;  /* 0x000000051d047223 */ /* 0x002fc60000000004 */
[----:B------:R-:W0:Y:S01]  /*07e0*/  LDS R5, [R16+0x200] ;  /* 0x0002000010057984 */ /* 0x000e220000000800 */
[----:B--2---:R-:W-:-:S04]  /*07f0*/  FFMA R21, R21, R6, R4 ;  /* 0x0000000615157223 */ /* 0x004fc80000000004 */
[----:B------:R-:W-:Y:S02]  /*0800*/  FFMA R7, R26, R7, R21 ;  /* 0x000000071a077223 */ /* 0x000fe40000000015 */
[----:B------:R-:W1:Y:S04]  /*0810*/  LDS R21, [R16+0x280] ;  /* 0x0002800010157984 */ /* 0x000e680000000800 */
[----:B------:R-:W2:Y:S01]  /*0820*/  LDS R26, [R16+0x2c0] ;  /* 0x0002c000101a7984 */ /* 0x000ea20000000800 */
[----:B0-----:R-:W-:-:S03]  /*0830*/  FFMA R8, R8, R5, R7 ;  /* 0x0000000508087223 */ /* 0x001fc60000000007 */
[----:B------:R-:W-:Y:S01]  /*0840*/  LDS.128 R4, [R2+0x30] ;  /* 0x0000300002047984 */ /* 0x000fe20000000c00 */
[----:B------:R-:W-:-:S03]  /*0850*/  FFMA R8, R27, R9, R8 ;  /* 0x000000091b087223 */ /* 0x000fc60000000008 */
[----:B------:R-:W0:Y:S01]  /*0860*/  LDS R9, [R16+0x300] ;  /* 0x0003000010097984 */ /* 0x000e220000000800 */
[----:B-1----:R-:W-:-:S03]  /*0870*/  FFMA R21, R21, R10, R8 ;  /* 0x0000000a15157223 */ /* 0x002fc60000000008 */
[----:B------:R-:W1:Y:S01]  /*0880*/  LDS R27, [R16+0x340] ;  /* 0x00034000101b7984 */ /* 0x000e620000000800 */
[----:B--2---:R-:W-:-:S03]  /*0890*/  FFMA R11, R26, R11, R21 ;  /* 0x0000000b1a0b7223 */ /* 0x004fc60000000015 */
[----:B------:R-:W2:Y:S04]  /*08a0*/  LDS R8, [R16+0x380] ;  /* 0x0003800010087984 */ /* 0x000ea80000000800 */
[----:B------:R-:W3:Y:S01]  /*08b0*/  LDS R21, [R16+0x3c0] ;  /* 0x0003c00010157984 */ /* 0x000ee20000000800 */
[----:B0-----:R-:W-:-:S04]  /*08c0*/  FFMA R4, R4, R9, R11 ;  /* 0x0000000904047223 */ /* 0x001fc8000000000b */
[----:B-1----:R-:W-:-:S04]  /*08d0*/  FFMA R5, R27, R5, R4 ;  /* 0x000000051b057223 */ /* 0x002fc80000000004 */
[----:B--2---:R-:W-:-:S04]  /*08e0*/  FFMA R6, R8, R6, R5 ;  /* 0x0000000608067223 */ /* 0x004fc80000000005 */
[----:B---3--:R-:W-:Y:S01]  /*08f0*/  FFMA R21, R21, R7, R6 ;  /* 0x0000000715157223 */ /* 0x008fe20000000006 */
[----:B------:R-:W-:Y:S06]  /*0900*/  BAR.SYNC.DEFER_BLOCKING 0x0 ;  /* 0x0000000000007b1d */ /* 0x000fec0000010000 */
[----:B------:R-:W-:Y:S05]  /*0910*/  BRA.U UP0, `(.L_x_37) ;  /* 0xfffffff900607547 */ /* 0x000fea000b83ffff */
[----:B------:R-:W-:-:S12]  /*0920*/  ULOP3.LUT UR4, UR6, 0x7fffffe0, URZ, 0xc0, !UPT ;  /* 0x7fffffe006047892 */ /* 0x000fd8000f8ec0ff */
.L_x_36:
[----:B------:R-:W-:-:S09]  /*0930*/  ULOP3.LUT UP0, URZ, UR6, 0x10, URZ, 0xc0, !UPT ;  /* 0x0000001006ff7892 */ /* 0x000fd2000f80c0ff */
[----:B------:R-:W-:Y:S05]  /*0940*/  BRA.U !UP0, `(.L_x_35) ;  /* 0x0000000108e47547 */ /* 0x000fea000b800000 */
[----:B------:R-:W0:Y:S01]  /*0950*/  LDCU UR5, c[0x0][0x398] ;  /* 0x00007300ff0577ac */ /* 0x000e220008000800 */
[----:B------:R-:W-:Y:S02]  /*0960*/  IADD3 R7, PT, PT, R13, UR4, RZ ;  /* 0x000000040d077c10 */ /* 0x000fe4000fffe0ff */
[----:B------:R-:W-:Y:S02]  /*0970*/  CS2R R14, SRZ ;  /* 0x00000000000e7805 */ /* 0x000fe4000001ff00 */
[----:B------:R-:W-:Y:S01]  /*0980*/  IADD3 R12, PT, PT, R12, UR4, RZ ;  /* 0x000000040c0c7c10 */ /* 0x000fe2000fffe0ff */
[----:B------:R-:W1:Y:S01]  /*0990*/  LDCU UR6, c[0x0][0x39c] ;  /* 0x00007380ff0677ac */ /* 0x000e620008000800 */
[----:B------:R-:W-:Y:S02]  /*09a0*/  ISETP.GE.AND P0, PT, R7, UR7, PT ;  /* 0x0000000707007c0c */ /* 0x000fe4000bf06270 */
[----:B------:R-:W-:Y:S02]  /*09b0*/  ISETP.GE.AND P1, PT, R12, UR7, PT ;  /* 0x000000070c007c0c */ /* 0x000fe4000bf26270 */
[----:B0-----:R-:W-:-:S02]  /*09c0*/  ISETP.GE.OR P0, PT, R0, UR5, P0 ;  /* 0x0000000500007c0c */ /* 0x001fc40008706670 */
[----:B-1----:R-:W-:-:S11]  /*09d0*/  ISETP.GE.OR P1, PT, R3, UR6, P1 ;  /* 0x0000000603007c0c */ /* 0x002fd60008f26670 */
[----:B------:R-:W0:Y:S01]  /*09e0*/  @!P0 LDC.64 R8, c[0x0][0x380] ;  /* 0x0000e000ff088b82 */ /* 0x000e220000000a00 */
[----:B------:R-:W-:Y:S02]  /*09f0*/  @!P0 IMAD R7, R0, UR7, R7 ;  /* 0x0000000700078c24 */ /* 0x000fe4000f8e0207 */
[----:B------:R-:W-:-:S05]  /*0a00*/  @!P1 IMAD R13, R3, UR7, R12 ;  /* 0x00000007030d9c24 */ /* 0x000fca000f8e020c */
[----:B------:R-:W1:Y:S01]  /*0a10*/  @!P1 LDC.64 R4, c[0x0][0x388] ;  /* 0x0000e200ff049b82 */ /* 0x000e620000000a00 */
[----:B0-----:R-:W-:-:S05]  /*0a20*/  @!P0 IMAD.WIDE R8, R7, 0x4, R8 ;  /* 0x0000000407088825 */ /* 0x001fca00078e0208 */
[----:B------:R-:W2:Y:S01]  /*0a30*/  @!P0 LDG.E R15, desc[UR8][R8.64] ;  /* 0x00000008080f8981 */ /* 0x000ea2000c1e1900 */
[----:B-1----:R-:W-:-:S05]  /*0a40*/  @!P1 IMAD.WIDE R12, R13, 0x4, R4 ;  /* 0x000000040d0c9825 */ /* 0x002fca00078e0204 */
[----:B------:R-:W3:Y:S04]  /*0a50*/  @!P1 LDG.E R14, desc[UR8][R12.64] ;  /* 0x000000080c0e9981 */ /* 0x000ee8000c1e1900 */
        /* <DEDUP_REMOVED lines=8> */
[----:B------:R-:W-:Y:S04]  /*0ae0*/  LDS R17, [R16+0x100] ;  /* 0x0001000010117984 */ /* 0x000fe80000000800 */
[----:B------:R-:W4:Y:S04]  /*0af0*/  LDS.128 R8, [R2+0x10] ;  /* 0x0000100002087984 */ /* 0x000f280000000c00 */
[----:B------:R-:W5:Y:S04]  /*0b00*/  LDS R18, [R16+0x140] ;  /* 0x0001400010127984 */ /* 0x000f680000000800 */
[----:B------:R-:W5:Y:S04]  /*0b10*/  LDS R23, [R16+0x180] ;  /* 0x0001800010177984 */ /* 0x000f680000000800 */
[----:B------:R-:W5:Y:S04]  /*0b20*/  LDS R20, [R16+0x1c0] ;  /* 0x0001c00010147984 */ /* 0x000f680000000800 */
[----:B------:R-:W-:Y:S04]  /*0b30*/  LDS R19, [R16+0x200] ;  /* 0x0002000010137984 */ /* 0x000fe80000000800 */
[----:B------:R-:W5:Y:S01]  /*0b40*/  LDS.128 R12, [R2+0x20] ;  /* 0x00002000020c7984 */ /* 0x000f620000000c00 */
[----:B0-----:R-:W-:-:S03]  /*0b50*/  FFMA R4, R4, R22, R21 ;  /* 0x0000001604047223 */ /* 0x001fc60000000015 */
[----:B------:R-:W0:Y:S01]  /*0b60*/  LDS R22, [R16+0x240] ;  /* 0x0002400010167984 */ /* 0x000e220000000800 */
[----:B-1----:R-:W-:-:S03]  /*0b70*/  FFMA R4, R27, R5, R4 ;  /* 0x000000051b047223 */ /* 0x002fc60000000004 */
[----:B------:R-:W1:Y:S01]  /*0b80*/  LDS R21, [R16+0x280] ;  /* 0x0002800010157984 */ /* 0x000e620000000800 */
[----:B--2---:R-:W-:-:S03]  /*0b90*/  FFMA R25, R25, R6, R4 ;  /* 0x0000000619197223 */ /* 0x004fc60000000004 */
[----:B------:R-:W2:Y:S01]  /*0ba0*/  LDS R24, [R16+0x2c0] ;  /* 0x0002c00010187984 */ /* 0x000ea20000000800 */
[----:B---3--:R-:W-:-:S03]  /*0bb0*/  FFMA R27, R26, R7, R25 ;  /* 0x000000071a1b7223 */ /* 0x008fc60000000019 */
[----:B------:R-:W-:Y:S04]  /*0bc0*/  LDS R25, [R16+0x300] ;  /* 0x0003000010197984 */ /* 0x000fe80000000800 */
[----:B------:R-:W3:Y:S01]  /*0bd0*/  LDS.128 R4, [R2+0x30] ;  /* 0x0000300002047984 */ /* 0x000ee20000000c00 */
[----:B----4-:R-:W-:-:S03]  /*0be0*/  FFMA R27, R8, R17, R27 ;  /* 0x00000011081b7223 */ /* 0x010fc6000000001b */
[----:B------:R-:W4:Y:S04]  /*0bf0*/  LDS R26, [R16+0x340] ;  /* 0x00034000101a7984 */ /* 0x000f280000000800 */
[----:B------:R-:W4:Y:S01]  /*0c00*/  LDS R17, [R16+0x380] ;  /* 0x0003800010117984 */ /* 0x000f220000000800 */
[----:B-----5:R-:W-:-:S03]  /*0c10*/  FFMA R18, R18, R9, R27 ;  /* 0x0000000912127223 */ /* 0x020fc6000000001b */
[----:B------:R-:W5:Y:S01]  /*0c20*/  LDS R8, [R16+0x3c0] ;  /* 0x0003c00010087984 */ /* 0x000f620000000800 */
[----:B------:R-:W-:-:S04]  /*0c30*/  FFMA R23, R23, R10, R18 ;  /* 0x0000000a17177223 */ /* 0x000fc80000000012 */
[----:B------:R-:W-:-:S04]  /*0c40*/  FFMA R11, R20, R11, R23 ;  /* 0x0000000b140b7223 */ /* 0x000fc80000000017 */
[----:B------:R-:W-:-:S04]  /*0c50*/  FFMA R11, R12, R19, R11 ;  /* 0x000000130c0b7223 */ /* 0x000fc8000000000b */
[----:B0-----:R-:W-:-:S04]  /*0c60*/  FFMA R22, R22, R13, R11 ;  /* 0x0000000d16167223 */ /* 0x001fc8000000000b */
[----:B-1----:R-:W-:-:S04]  /*0c70*/  FFMA R21, R21, R14, R22 ;  /* 0x0000000e15157223 */ /* 0x002fc80000000016 */
[----:B--2---:R-:W-:-:S04]  /*0c80*/  FFMA R15, R24, R15, R21 ;  /* 0x0000000f180f7223 */ /* 0x004fc80000000015 */
[----:B---3--:R-:W-:-:S04]  /*0c90*/  FFMA R15, R4, R25, R15 ;  /* 0x00000019040f7223 */ /* 0x008fc8000000000f */
[----:B----4-:R-:W-:-:S04]  /*0ca0*/  FFMA R26, R26, R5, R15 ;  /* 0x000000051a1a7223 */ /* 0x010fc8000000000f */
[----:B------:R-:W-:-:S04]  /*0cb0*/  FFMA R17, R17, R6, R26 ;  /* 0x0000000611117223 */ /* 0x000fc8000000001a */
[----:B-----5:R-:W-:Y:S01]  /*0cc0*/  FFMA R21, R8, R7, R17 ;  /* 0x0000000708157223 */ /* 0x020fe20000000011 */
[----:B------:R-:W-:Y:S06]  /*0cd0*/  BAR.SYNC.DEFER_BLOCKING 0x0 ;  /* 0x0000000000007b1d */ /* 0x000fec0000010000 */
.L_x_35:
[----:B------:R-:W0:Y:S02]  /*0ce0*/  LDCU.64 UR4, c[0x0][0x398] ;  /* 0x00007300ff0477ac */ /* 0x000e240008000a00 */
[----:B0-----:R-:W-:-:S04]  /*0cf0*/  ISETP.GE.AND P0, PT, R3, UR5, PT ;  /* 0x0000000503007c0c */ /* 0x001fc8000bf06270 */
[----:B------:R-:W-:-:S13]  /*0d00*/  ISETP.GE.OR P0, PT, R0, UR4, P0 ;  /* 0x0000000400007c0c */ /* 0x000fda0008706670 */
[----:B------:R-:W-:Y:S05]  /*0d10*/  @P0 EXIT ;  /* 0x000000000000094d */ /* 0x000fea0003800000 */
[----:B------:R-:W0:Y:S01]  /*0d20*/  LDC.64 R4, c[0x0][0x390] ;  /* 0x0000e400ff047b82 */ /* 0x000e220000000a00 */
[----:B------:R-:W-:-:S04]  /*0d30*/  IMAD R3, R0, UR5, R3 ;  /* 0x0000000500037c24 */ /* 0x000fc8000f8e0203 */
[----:B0-----:R-:W-:-:S05]  /*0d40*/  IMAD.WIDE R2, R3, 0x4, R4 ;  /* 0x0000000403027825 */ /* 0x001fca00078e0204 */
[----:B------:R-:W-:Y:S01]  /*0d50*/  STG.E desc[UR8][R2.64], R21 ;  /* 0x0000001502007986 */ /* 0x000fe2000c101908 */
[----:B------:R-:W-:Y:S05]  /*0d60*/  EXIT ;  /* 0x000000000000794d */ /* 0x000fea0003800000 */
.L_x_38:
        /* <DEDUP_REMOVED lines=9> */
.L_x_40:


//--------------------- .nv.shared._Z24find_topk_kernel_correctPKfP15GpuSearchResultiii --------------------------
	.section	.nv.shared._Z24find_topk_kernel_correctPKfP15GpuSearchResultiii,"aw",@nobits
	.sectionflags	@""
	.align	16
	.zero		1024


//--------------------- .nv.shared.reserved.0     --------------------------
	.section	.nv.shared.reserved.0,"aw",@nobits
	.weak		__nv_reservedSMEM_offset_0_alias
	.size		__nv_reservedSMEM_offset_0_alias, 0, 64
	.other		__nv_reservedSMEM_offset_0_alias,@"STO_CUDA_RESERVED_SHARED STV_DEFAULT"
__nv_reservedSMEM_offset_0_alias:
	.zero		0
	.zero		64


//--------------------- .nv.shared._Z28matrix_mul_shared_mem_kernelPKfS0_Pfiii --------------------------
	.section	.nv.shared._Z28matrix_mul_shared_mem_kernelPKfS0_Pfiii,"aw",@nobits
	.sectionflags	@""
	.align	16
.nv.shared._Z28matrix_mul_shared_mem_kernelPKfS0_Pfiii:
	.zero		3072


//--------------------- .nv.constant0._Z24find_topk_kernel_correctPKfP15GpuSearchResultiii --------------------------
	.section	.nv.constant0._Z24find_topk_kernel_correctPKfP15GpuSearchResultiii,"a",@progbits
	.sectionflags	@""
	.align	4
.nv.constant0._Z24find_topk_kernel_correctPKfP15GpuSearchResultiii:
	.zero		924


//--------------------- .nv.constant0._Z28matrix_mul_shared_mem_kernelPKfS0_Pfiii --------------------------
	.section	.nv.constant0._Z28matrix_mul_shared_mem_kernelPKfS0_Pfiii,"a",@progbits
	.sectionflags	@""
	.align	4
.nv.constant0._Z28matrix_mul_shared_mem_kernelPKfS0_Pfiii:
	.zero		932


//--------------------- SYMBOLS --------------------------

	.type		.nv.reservedSmem.offset0,@object
	.size		.nv.reservedSmem.offset0,0x4
	.type		.nv.reservedSmem.cap,@object
	.size		.nv.reservedSmem.cap,0x4
